	.target	sm_120a

	.elftype	@"ET_EXEC"


//--------------------- .note.nv.tkinfo           --------------------------
	.section	.note.nv.tkinfo,"",@"SHT_NOTE"
	.sectionflags	@"SHF_NOTE_NV_TKINFO"
	.tkinfo
        /*0018*/ 	.word	0x00000080
        /*0030*/ 	.string	""
        /*0030*/ 	.string	"ptxas"
        /*0030*/ 	.string	"Cuda compilation tools, release 12.8, V12.8.93"
        /*0030*/ 	.string	"Build cuda_12.8.r12.8/compiler.35583870_0"
        /*0030*/ 	.string	"-v  -lineinfo  -arch sm_120a "



//--------------------- .note.nv.cuver            --------------------------
	.section	.note.nv.cuver,"",@"SHT_NOTE"
	.sectionflags	@"SHF_NOTE_NV_CUVER"
        /*0018*/ 	.short	0x0001
        /*001a*/ 	.short	0x0078
        /*001c*/ 	.short	0x0001
        /*001e*/ 	.short	0x0000
        /*0020*/ 	.short	0x0001
        /*0022*/ 	.short	0x0000


//--------------------- .nv.info                  --------------------------
	.section	.nv.info,"",@"SHT_CUDA_INFO"
	.align	4


	//----- nvinfo : EIATTR_REGCOUNT
	.align		4
        /*0000*/ 	.byte	0x04, 0x2f
        /*0002*/ 	.short	(.L_2 - .L_1)
	.align		4
.L_1:
        /*0004*/ 	.word	index@(triton_red_fused__to_copy_mean_pow_3)
        /*0008*/ 	.word	0x00000030


	//----- nvinfo : EIATTR_FRAME_SIZE
	.align		4
.L_2:
        /*000c*/ 	.byte	0x04, 0x11
        /*000e*/ 	.short	(.L_4 - .L_3)
	.align		4
.L_3:
        /*0010*/ 	.word	index@(triton_red_fused__to_copy_mean_pow_3)
        /*0014*/ 	.word	0x00000000


	//----- nvinfo : EIATTR_MIN_STACK_SIZE
	.align		4
.L_4:
        /*0018*/ 	.byte	0x04, 0x12
        /*001a*/ 	.short	(.L_6 - .L_5)
	.align		4
.L_5:
        /*001c*/ 	.word	index@(triton_red_fused__to_copy_mean_pow_3)
        /*0020*/ 	.word	0x00000000
.L_6:


//--------------------- .nv.info.triton_red_fused__to_copy_mean_pow_3 --------------------------
	.section	.nv.info.triton_red_fused__to_copy_mean_pow_3,"",@"SHT_CUDA_INFO"
	.sectionflags	@""
	.align	4


	//----- nvinfo : EIATTR_CUDA_API_VERSION
	.align		4
        /*0000*/ 	.byte	0x04, 0x37
        /*0002*/ 	.short	(.L_8 - .L_7)
.L_7:
        /*0004*/ 	.word	0x00000080


	//----- nvinfo : EIATTR_KPARAM_INFO
	.align		4
.L_8:
        /*0008*/ 	.byte	0x04, 0x17
        /*000a*/ 	.short	(.L_10 - .L_9)
.L_9:
        /*000c*/ 	.word	0x00000000
        /*0010*/ 	.short	0x0009
        /*0012*/ 	.short	0x0040
        /*0014*/ 	.byte	0x00, 0xf4, 0x21, 0x00


	//----- nvinfo : EIATTR_KPARAM_INFO
	.align		4
.L_10:
        /*0018*/ 	.byte	0x04, 0x17
        /*001a*/ 	.short	(.L_12 - .L_11)
.L_11:
        /*001c*/ 	.word	0x00000000
        /*0020*/ 	.short	0x0008
        /*0022*/ 	.short	0x003c
        /*0024*/ 	.byte	0x00, 0xf0, 0x11, 0x00


	//----- nvinfo : EIATTR_KPARAM_INFO
	.align		4
.L_12:
        /*0028*/ 	.byte	0x04, 0x17
        /*002a*/ 	.short	(.L_14 - .L_13)
.L_13:
        /*002c*/ 	.word	0x00000000
        /*0030*/ 	.short	0x0007
        /*0032*/ 	.short	0x0038
        /*0034*/ 	.byte	0x00, 0xf0, 0x11, 0x00


	//----- nvinfo : EIATTR_KPARAM_INFO
	.align		4
.L_14:
        /*0038*/ 	.byte	0x04, 0x17
        /*003a*/ 	.short	(.L_16 - .L_15)
.L_15:
        /*003c*/ 	.word	0x00000000
        /*0040*/ 	.short	0x0006
        /*0042*/ 	.short	0x0030
        /*0044*/ 	.byte	0x00, 0xf4, 0x21, 0x00


	//----- nvinfo : EIATTR_KPARAM_INFO
	.align		4
.L_16:
        /*0048*/ 	.byte	0x04, 0x17
        /*004a*/ 	.short	(.L_18 - .L_17)
.L_17:
        /*004c*/ 	.word	0x00000000
        /*0050*/ 	.short	0x0005
        /*0052*/ 	.short	0x0028
        /*0054*/ 	.byte	0x00, 0xf4, 0x21, 0x00


	//----- nvinfo : EIATTR_KPARAM_INFO
	.align		4
.L_18:
        /*0058*/ 	.byte	0x04, 0x17
        /*005a*/ 	.short	(.L_20 - .L_19)
.L_19:
        /*005c*/ 	.word	0x00000000
        /*0060*/ 	.short	0x0004
        /*0062*/ 	.short	0x0020
        /*0064*/ 	.byte	0x00, 0xf4, 0x21, 0x00


	//----- nvinfo : EIATTR_KPARAM_INFO
	.align		4
.L_20:
        /*0068*/ 	.byte	0x04, 0x17
        /*006a*/ 	.short	(.L_22 - .L_21)
.L_21:
        /*006c*/ 	.word	0x00000000
        /*0070*/ 	.short	0x0003
        /*0072*/ 	.short	0x0018
        /*0074*/ 	.byte	0x00, 0xf4, 0x21, 0x00


	//----- nvinfo : EIATTR_KPARAM_INFO
	.align		4
.L_22:
        /*0078*/ 	.byte	0x04, 0x17
        /*007a*/ 	.short	(.L_24 - .L_23)
.L_23:
        /*007c*/ 	.word	0x00000000
        /*0080*/ 	.short	0x0002
        /*0082*/ 	.short	0x0010
        /*0084*/ 	.byte	0x00, 0xf4, 0x21, 0x00


	//----- nvinfo : EIATTR_KPARAM_INFO
	.align		4
.L_24:
        /*0088*/ 	.byte	0x04, 0x17
        /*008a*/ 	.short	(.L_26 - .L_25)
.L_25:
        /*008c*/ 	.word	0x00000000
        /*0090*/ 	.short	0x0001
        /*0092*/ 	.short	0x0008
        /*0094*/ 	.byte	0x00, 0xf4, 0x21, 0x00


	//----- nvinfo : EIATTR_KPARAM_INFO
	.align		4
.L_26:
        /*0098*/ 	.byte	0x04, 0x17
        /*009a*/ 	.short	(.L_28 - .L_27)
.L_27:
        /*009c*/ 	.word	0x00000000
        /*00a0*/ 	.short	0x0000
        /*00a2*/ 	.short	0x0000
        /*00a4*/ 	.byte	0x00, 0xf4, 0x21, 0x00


	//----- nvinfo : EIATTR_SPARSE_MMA_MASK
	.align		4
.L_28:
        /*00a8*/ 	.byte	0x03, 0x50
        /*00aa*/ 	.short	0x0000


	//----- nvinfo : EIATTR_MAXREG_COUNT
	.align		4
        /*00ac*/ 	.byte	0x03, 0x1b
        /*00ae*/ 	.short	0x00ff


	//----- nvinfo : EIATTR_NUM_BARRIERS
	.align		4
        /*00b0*/ 	.byte	0x02, 0x4c
        /*00b2*/ 	.byte	0x01
	.zero		1


	//----- nvinfo : EIATTR_COOP_GROUP_MASK_REGIDS
	.align		4
        /*00b4*/ 	.byte	0x04, 0x29
        /*00b6*/ 	.short	(.L_30 - .L_29)


	//   ....[0]....
.L_29:
        /*00b8*/ 	.word	0xffffffff


	//   ....[1]....
        /*00bc*/ 	.word	0xffffffff


	//   ....[2]....
        /*00c0*/ 	.word	0xffffffff


	//   ....[3]....
        /*00c4*/ 	.word	0xffffffff


	//   ....[4]....
        /*00c8*/ 	.word	0xffffffff


	//   ....[5]....
        /*00cc*/ 	.word	0xffffffff


	//   ....[6]....
        /*00d0*/ 	.word	0xffffffff


	//   ....[7]....
        /*00d4*/ 	.word	0xffffffff


	//   ....[8]....
        /*00d8*/ 	.word	0xffffffff


	//   ....[9]....
        /*00dc*/ 	.word	0xffffffff


	//   ....[10]....
        /*00e0*/ 	.word	0xffffffff


	//   ....[11]....
        /*00e4*/ 	.word	0xffffffff


	//   ....[12]....
        /*00e8*/ 	.word	0xffffffff


	//   ....[13]....
        /*00ec*/ 	.word	0xffffffff


	//   ....[14]....
        /*00f0*/ 	.word	0xffffffff


	//   ....[15]....
        /*00f4*/ 	.word	0xffffffff


	//----- nvinfo : EIATTR_COOP_GROUP_INSTR_OFFSETS
	.align		4
.L_30:
        /*00f8*/ 	.byte	0x04, 0x28
        /*00fa*/ 	.short	(.L_32 - .L_31)


	//   ....[0]....
.L_31:
        /*00fc*/ 	.word	0x00000780


	//   ....[1]....
        /*0100*/ 	.word	0x000008b0


	//   ....[2]....
        /*0104*/ 	.word	0x00000900


	//   ....[3]....
        /*0108*/ 	.word	0x00000940


	//   ....[4]....
        /*010c*/ 	.word	0x00000960


	//   ....[5]....
        /*0110*/ 	.word	0x000009b0


	//   ....[6]....
        /*0114*/ 	.word	0x000009d0


	//   ....[7]....
        /*0118*/ 	.word	0x00000a00


	//   ....[8]....
        /*011c*/ 	.word	0x000010d0


	//   ....[9]....
        /*0120*/ 	.word	0x000010f0


	//   ....[10]....
        /*0124*/ 	.word	0x00001110


	//   ....[11]....
        /*0128*/ 	.word	0x00001130


	//   ....[12]....
        /*012c*/ 	.word	0x00001150


	//   ....[13]....
        /*0130*/ 	.word	0x000011c0


	//   ....[14]....
        /*0134*/ 	.word	0x000011e0


	//   ....[15]....
        /*0138*/ 	.word	0x00001200


	//----- nvinfo : EIATTR_VRC_CTA_INIT_COUNT
	.align		4
.L_32:
        /*013c*/ 	.byte	0x02, 0x4a
	.zero		1
	.zero		1


	//----- nvinfo : EIATTR_EXIT_INSTR_OFFSETS
	.align		4
        /*0140*/ 	.byte	0x04, 0x1c
        /*0142*/ 	.short	(.L_34 - .L_33)


	//   ....[0]....
.L_33:
        /*0144*/ 	.word	0x00001db0


	//----- nvinfo : EIATTR_REQNTID
	.align		4
.L_34:
        /*0148*/ 	.byte	0x04, 0x10
        /*014a*/ 	.short	(.L_36 - .L_35)
.L_35:
        /*014c*/ 	.word	0x00000100
        /*0150*/ 	.word	0x00000001
        /*0154*/ 	.word	0x00000001


	//----- nvinfo : EIATTR_CBANK_PARAM_SIZE
	.align		4
.L_36:
        /*0158*/ 	.byte	0x03, 0x19
        /*015a*/ 	.short	0x0048


	//----- nvinfo : EIATTR_PARAM_CBANK
	.align		4
        /*015c*/ 	.byte	0x04, 0x0a
        /*015e*/ 	.short	(.L_38 - .L_37)
	.align		4
.L_37:
        /*0160*/ 	.word	index@(.nv.constant0.triton_red_fused__to_copy_mean_pow_3)
        /*0164*/ 	.short	0x0380
        /*0166*/ 	.short	0x0048


	//----- nvinfo : EIATTR_SW_WAR
	.align		4
.L_38:
        /*0168*/ 	.byte	0x04, 0x36
        /*016a*/ 	.short	(.L_40 - .L_39)
.L_39:
        /*016c*/ 	.word	0x00000000
.L_40:


//--------------------- .nv.compat                --------------------------
	.section	.nv.compat,"",@"SHT_CUDA_COMPAT_INFO"
	.align	4
        /*0000*/ 	.byte	0x02, 0x02, 0x01, 0x00, 0x02, 0x05, 0x05, 0x00, 0x02, 0x03, 0x00, 0x00, 0x02, 0x06, 0x01, 0x00


//--------------------- .nv.callgraph             --------------------------
	.section	.nv.callgraph,"",@"SHT_CUDA_CALLGRAPH"
	.align	4
	.sectionentsize	8
	.align		4
        /*0000*/ 	.word	0x00000000
	.align		4
        /*0004*/ 	.word	0xffffffff
	.align		4
        /*0008*/ 	.word	0x00000000
	.align		4
        /*000c*/ 	.word	0xfffffffe
	.align		4
        /*0010*/ 	.word	0x00000000
	.align		4
        /*0014*/ 	.word	0xfffffffd
	.align		4
        /*0018*/ 	.word	0x00000000
	.align		4
        /*001c*/ 	.word	0xfffffffc


//--------------------- .nv.constant4             --------------------------
	.section	.nv.constant4,"a",@progbits
	.align	8
	.align		8
.nv.constant4:
        /*0000*/ 	.dword	_$_str


//--------------------- .text.triton_red_fused__to_copy_mean_pow_3 --------------------------
	.section	.text.triton_red_fused__to_copy_mean_pow_3,"ax",@progbits
	.align	128
        .global         triton_red_fused__to_copy_mean_pow_3
        .type           triton_red_fused__to_copy_mean_pow_3,@function
        .size           triton_red_fused__to_copy_mean_pow_3,(.L_x_4 - triton_red_fused__to_copy_mean_pow_3)
        .other          triton_red_fused__to_copy_mean_pow_3,@"STO_CUDA_ENTRY STV_DEFAULT"
triton_red_fused__to_copy_mean_pow_3:
.text.triton_red_fused__to_copy_mean_pow_3:
[----:B------:R-:W0:Y:S01]  /*0000*/  LDC R1, c[0x0][0x37c] ;  /* 0x0000df00ff017b82 */ /* 0x000e220000000800 */
[----:B------:R-:W1:Y:S01]  /*0010*/  S2R R28, SR_CTAID.X ;  /* 0x00000000001c7919 */ /* 0x000e620000002500 */
[----:B------:R-:W-:Y:S02]  /*0020*/  UMOV UR4, 0xf0 ;  /* 0x000000f000047882 */ /* 0x000fe40000000000 */
[----:B------:R-:W-:Y:S01]  /*0030*/  USHF.R.U32 UR4, UR4, 0x4, URZ ;  /* 0x0000000404047899 */ /* 0x000fe200080016ff */
[----:B------:R-:W-:-:S03]  /*0040*/  UMOV UR5, 0x140 ;  /* 0x0000014000057882 */ /* 0x000fc60000000000 */
[----:B------:R-:W-:-:S04]  /*0050*/  ULOP3.LUT UR5, UR5, 0xf, UR4, 0xf8, !UPT ;  /* 0x0000000f05057892 */ /* 0x000fc8000f8ef804 */
[----:B------:R-:W-:Y:S01]  /*0060*/  USHF.L.U32 UR5, UR5, 0x14, URZ ;  /* 0x0000001405057899 */ /* 0x000fe200080006ff */
[----:B------:R-:W-:Y:S01]  /*0070*/  UMOV UR4, URZ ;  /* 0x000000ff00047c82 */ /* 0x000fe20008000000 */
[----:B------:R-:W2:Y:S01]  /*0080*/  S2R R27, SR_TID.X ;  /* 0x00000000001b7919 */ /* 0x000ea20000002100 */
[C---:B-1----:R-:W-:Y:S01]  /*0090*/  ISETP.GE.U32.AND P0, PT, R28.reuse, 0xd200, PT ;  /* 0x0000d2001c00780c */ /* 0x042fe20003f06070 */
[----:B------:R-:W-:Y:S02]  /*00a0*/  IMAD R10, R28, 0x1400, RZ ;  /* 0x000014001c0a7824 */ /* 0x000fe400078e02ff */
[C---:B--2---:R-:W-:Y:S01]  /*00b0*/  IMAD.SHL.U32 R31, R27.reuse, 0x2, RZ ;  /* 0x000000021b1f7824 */ /* 0x044fe200078e00ff */
[----:B------:R-:W-:Y:S02]  /*00c0*/  SHF.R.U32.HI R0, RZ, 0x5, R27 ;  /* 0x00000005ff007819 */ /* 0x000fe4000001161b */
[----:B------:R-:W-:Y:S02]  /*00d0*/  LOP3.LUT R29, R27, 0xff, RZ, 0xc0, !PT ;  /* 0x000000ff1b1d7812 */ /* 0x000fe400078ec0ff */
[----:B------:R-:W-:-:S02]  /*00e0*/  LOP3.LUT R11, R31, 0x1fe, RZ, 0xc0, !PT ;  /* 0x000001fe1f0b7812 */ /* 0x000fc400078ec0ff */
[----:B------:R-:W-:-:S03]  /*00f0*/  LOP3.LUT R14, R10, 0x1fe, R31, 0xf8, !PT ;  /* 0x000001fe0a0e7812 */ /* 0x000fc600078ef81f */
[----:B0-----:R-:W-:Y:S05]  /*0100*/  @!P0 BRA `(.L_x_0) ;  /* 0x0000000000548947 */ /* 0x001fea0003800000 */
[C---:B------:R-:W-:Y:S02]  /*0110*/  IADD3 R12, PT, PT, R14.reuse, 0x1200, RZ ;  /* 0x000012000e0c7810 */ /* 0x040fe40007ffe0ff */
[C---:B------:R-:W-:Y:S02]  /*0120*/  IADD3 R8, PT, PT, R14.reuse, 0x1000, RZ ;  /* 0x000010000e087810 */ /* 0x040fe40007ffe0ff */
[C---:B------:R-:W-:Y:S02]  /*0130*/  IADD3 R6, PT, PT, R14.reuse, 0xe00, RZ ;  /* 0x00000e000e067810 */ /* 0x040fe40007ffe0ff */
[C---:B------:R-:W-:Y:S02]  /*0140*/  IADD3 R4, PT, PT, R14.reuse, 0xc00, RZ ;  /* 0x00000c000e047810 */ /* 0x040fe40007ffe0ff */
[C---:B------:R-:W-:Y:S02]  /*0150*/  IADD3 R2, PT, PT, R14.reuse, 0xa00, RZ ;  /* 0x00000a000e027810 */ /* 0x040fe40007ffe0ff */
[----:B------:R-:W-:-:S02]  /*0160*/  IADD3 R16, PT, PT, R14, 0x800, RZ ;  /* 0x000008000e107810 */ /* 0x000fc40007ffe0ff */
[C---:B------:R-:W-:Y:S02]  /*0170*/  IADD3 R32, PT, PT, R14.reuse, 0x400, RZ ;  /* 0x000004000e207810 */ /* 0x040fe40007ffe0ff */
[C---:B------:R-:W-:Y:S02]  /*0180*/  IADD3 R34, PT, PT, R14.reuse, 0x600, RZ ;  /* 0x000006000e227810 */ /* 0x040fe40007ffe0ff */
[----:B------:R-:W-:Y:S01]  /*0190*/  LOP3.LUT R24, R14, 0x200, RZ, 0xfc, !PT ;  /* 0x000002000e187812 */ /* 0x000fe200078efcff */
[----:B------:R-:W-:Y:S01]  /*01a0*/  HFMA2 R18, -RZ, RZ, 0, 0 ;  /* 0x00000000ff127431 */ /* 0x000fe200000001ff */
[----:B------:R-:W-:Y:S02]  /*01b0*/  SHF.R.S32.HI R15, RZ, 0x1f, R14 ;  /* 0x0000001fff0f7819 */ /* 0x000fe4000001140e */
[----:B------:R-:W-:Y:S02]  /*01c0*/  SHF.R.S32.HI R25, RZ, 0x1f, R24 ;  /* 0x0000001fff197819 */ /* 0x000fe40000011418 */
[----:B------:R-:W-:-:S02]  /*01d0*/  SHF.R.S32.HI R33, RZ, 0x1f, R32 ;  /* 0x0000001fff217819 */ /* 0x000fc40000011420 */
[----:B------:R-:W-:Y:S02]  /*01e0*/  SHF.R.S32.HI R35, RZ, 0x1f, R34 ;  /* 0x0000001fff237819 */ /* 0x000fe40000011422 */
[----:B------:R-:W-:Y:S02]  /*01f0*/  SHF.R.S32.HI R17, RZ, 0x1f, R16 ;  /* 0x0000001fff117819 */ /* 0x000fe40000011410 */
[----:B------:R-:W-:Y:S02]  /*0200*/  SHF.R.S32.HI R3, RZ, 0x1f, R2 ;  /* 0x0000001fff037819 */ /* 0x000fe40000011402 */
[----:B------:R-:W-:Y:S02]  /*0210*/  SHF.R.S32.HI R5, RZ, 0x1f, R4 ;  /* 0x0000001fff057819 */ /* 0x000fe40000011404 */
[----:B------:R-:W-:Y:S02]  /*0220*/  SHF.R.S32.HI R7, RZ, 0x1f, R6 ;  /* 0x0000001fff077819 */ /* 0x000fe40000011406 */
[----:B------:R-:W-:-:S02]  /*0230*/  SHF.R.S32.HI R9, RZ, 0x1f, R8 ;  /* 0x0000001fff097819 */ /* 0x000fc40000011408 */
[----:B------:R-:W-:Y:S01]  /*0240*/  SHF.R.S32.HI R13, RZ, 0x1f, R12 ;  /* 0x0000001fff0d7819 */ /* 0x000fe2000001140c */
[----:B------:R-:W-:Y:S06]  /*0250*/  BRA `(.L_x_1) ;  /* 0x0000000400487947 */ /* 0x000fec0003800000 */
.L_x_0:
[----:B------:R-:W0:Y:S02]  /*0260*/  LDC.64 R6, c[0x0][0x380] ;  /* 0x0000e000ff067b82 */ /* 0x000e240000000a00 */
[----:B0-----:R-:W-:-:S05]  /*0270*/  IMAD.WIDE.U32 R6, R14, 0x2, R6 ;  /* 0x000000020e067825 */ /* 0x001fca00078e0006 */
[----:B------:R-:W2:Y:S04]  /*0280*/  LDG.E.EL R9, desc[UR4][R6.64+0x400] ;  /* 0x0004000406097981 */ /* 0x000ea8000c2e1900 */
[----:B------:R-:W3:Y:S04]  /*0290*/  LDG.E.EL R8, desc[UR4][R6.64] ;  /* 0x0000000406087981 */ /* 0x000ee8000c2e1900 */
[----:B------:R-:W4:Y:S04]  /*02a0*/  LDG.E.EL R12, desc[UR4][R6.64+0x800] ;  /* 0x00080004060c7981 */ /* 0x000f28000c2e1900 */
[----:B------:R-:W5:Y:S04]  /*02b0*/  LDG.E.EL R13, desc[UR4][R6.64+0xc00] ;  /* 0x000c0004060d7981 */ /* 0x000f68000c2e1900 */
[----:B------:R-:W5:Y:S04]  /*02c0*/  LDG.E.EL R15, desc[UR4][R6.64+0x1000] ;  /* 0x00100004060f7981 */ /* 0x000f68000c2e1900 */
[----:B------:R-:W5:Y:S04]  /*02d0*/  LDG.E.EL R16, desc[UR4][R6.64+0x1400] ;  /* 0x0014000406107981 */ /* 0x000f68000c2e1900 */
[----:B------:R-:W5:Y:S04]  /*02e0*/  LDG.E.EL R4, desc[UR4][R6.64+0x1800] ;  /* 0x0018000406047981 */ /* 0x000f68000c2e1900 */
[----:B------:R-:W5:Y:S04]  /*02f0*/  LDG.E.EL R3, desc[UR4][R6.64+0x1c00] ;  /* 0x001c000406037981 */ /* 0x000f68000c2e1900 */
[----:B------:R-:W5:Y:S04]  /*0300*/  LDG.E.EL R2, desc[UR4][R6.64+0x2000] ;  /* 0x0020000406027981 */ /* 0x000f68000c2e1900 */
[----:B------:R5:W5:Y:S01]  /*0310*/  LDG.E.EL R5, desc[UR4][R6.64+0x2400] ;  /* 0x0024000406057981 */ /* 0x000b62000c2e1900 */
[----:B------:R-:W-:-:S02]  /*0320*/  IADD3 R32, PT, PT, R14, 0x400, RZ ;  /* 0x000004000e207810 */ /* 0x000fc40007ffe0ff */
[C---:B------:R-:W-:Y:S01]  /*0330*/  IADD3 R34, PT, PT, R14.reuse, 0x600, RZ ;  /* 0x000006000e227810 */ /* 0x040fe20007ffe0ff */
[----:B------:R-:W-:Y:S01]  /*0340*/  HFMA2 R25, -RZ, RZ, 0, 0 ;  /* 0x00000000ff197431 */ /* 0x000fe200000001ff */
[----:B------:R-:W-:Y:S02]  /*0350*/  LOP3.LUT R24, R14, 0x200, RZ, 0xfc, !PT ;  /* 0x000002000e187812 */ /* 0x000fe400078efcff */
[----:B------:R-:W-:Y:S02]  /*0360*/  SHF.R.S32.HI R33, RZ, 0x1f, R32 ;  /* 0x0000001fff217819 */ /* 0x000fe40000011420 */
[----:B------:R-:W-:Y:S02]  /*0370*/  SHF.R.S32.HI R35, RZ, 0x1f, R34 ;  /* 0x0000001fff237819 */ /* 0x000fe40000011422 */
[C---:B--2---:R-:W-:Y:S01]  /*0380*/  PRMT R17, R9.reuse, 0x7632, R17 ;  /* 0x0000763209117816 */ /* 0x044fe20000000011 */
[----:B------:R-:W-:Y:S01]  /*0390*/  IMAD.U32 R18, R9, 0x10000, RZ ;  /* 0x0001000009127824 */ /* 0x000fe200078e00ff */
[----:B---3--:R-:W-:-:S03]  /*03a0*/  PRMT R9, R8, 0x7632, R9 ;  /* 0x0000763208097816 */ /* 0x008fc60000000009 */
[----:B------:R-:W-:Y:S02]  /*03b0*/  IMAD.U32 R17, R17, 0x10000, RZ ;  /* 0x0001000011117824 */ /* 0x000fe400078e00ff */
[----:B------:R-:W-:Y:S01]  /*03c0*/  FMUL R19, R18, R18 ;  /* 0x0000001212137220 */ /* 0x000fe20000400000 */
[----:B------:R-:W-:Y:S01]  /*03d0*/  IMAD.U32 R8, R8, 0x10000, RZ ;  /* 0x0001000008087824 */ /* 0x000fe200078e00ff */
[C---:B----4-:R-:W-:Y:S01]  /*03e0*/  PRMT R20, R12.reuse, 0x7632, R20 ;  /* 0x000076320c147816 */ /* 0x050fe20000000014 */
[----:B------:R-:W-:Y:S01]  /*03f0*/  IMAD.U32 R9, R9, 0x10000, RZ ;  /* 0x0001000009097824 */ /* 0x000fe200078e00ff */
[----:B------:R-:W-:Y:S01]  /*0400*/  SHF.L.U32 R18, R12, 0x10, RZ ;  /* 0x000000100c127819 */ /* 0x000fe200000006ff */
[----:B------:R-:W-:Y:S01]  /*0410*/  FMUL R12, R17, R17 ;  /* 0x00000011110c7220 */ /* 0x000fe20000400000 */
[----:B-----5:R-:W-:Y:S01]  /*0420*/  PRMT R6, R13, 0x7632, R6 ;  /* 0x000076320d067816 */ /* 0x020fe20000000006 */
[----:B------:R-:W-:Y:S01]  /*0430*/  FFMA R19, R8, R8, R19 ;  /* 0x0000000808137223 */ /* 0x000fe20000000013 */
[----:B------:R-:W-:-:S02]  /*0440*/  IMAD.U32 R7, R20, 0x10000, RZ ;  /* 0x0001000014077824 */ /* 0x000fc400078e00ff */
[----:B------:R-:W-:Y:S01]  /*0450*/  FFMA R12, R9, R9, R12 ;  /* 0x00000009090c7223 */ /* 0x000fe2000000000c */
[----:B------:R-:W-:Y:S02]  /*0460*/  IMAD.U32 R8, R13, 0x10000, RZ ;  /* 0x000100000d087824 */ /* 0x000fe400078e00ff */
[----:B------:R-:W-:Y:S01]  /*0470*/  FFMA R19, R18, R18, R19 ;  /* 0x0000001212137223 */ /* 0x000fe20000000013 */
[----:B------:R-:W-:Y:S01]  /*0480*/  IMAD.U32 R9, R6, 0x10000, RZ ;  /* 0x0001000006097824 */ /* 0x000fe200078e00ff */
[----:B------:R-:W-:Y:S01]  /*0490*/  PRMT R6, R15, 0x7632, R6 ;  /* 0x000076320f067816 */ /* 0x000fe20000000006 */
[----:B------:R-:W-:Y:S01]  /*04a0*/  FFMA R12, R7, R7, R12 ;  /* 0x00000007070c7223 */ /* 0x000fe2000000000c */
[----:B------:R-:W-:Y:S01]  /*04b0*/  SHF.L.U32 R18, R15, 0x10, RZ ;  /* 0x000000100f127819 */ /* 0x000fe200000006ff */
[----:B------:R-:W-:Y:S01]  /*04c0*/  FFMA R19, R8, R8, R19 ;  /* 0x0000000808137223 */ /* 0x000fe20000000013 */
[----:B------:R-:W-:Y:S01]  /*04d0*/  PRMT R8, R16, 0x7632, R8 ;  /* 0x0000763210087816 */ /* 0x000fe20000000008 */
[----:B------:R-:W-:Y:S01]  /*04e0*/  FFMA R12, R9, R9, R12 ;  /* 0x00000009090c7223 */ /* 0x000fe2000000000c */
[----:B------:R-:W-:-:S02]  /*04f0*/  IMAD.U32 R7, R6, 0x10000, RZ ;  /* 0x0001000006077824 */ /* 0x000fc400078e00ff */
[----:B------:R-:W-:Y:S01]  /*0500*/  FFMA R19, R18, R18, R19 ;  /* 0x0000001212137223 */ /* 0x000fe20000000013 */
[----:B------:R-:W-:Y:S01]  /*0510*/  IMAD.U32 R16, R16, 0x10000, RZ ;  /* 0x0001000010107824 */ /* 0x000fe200078e00ff */
[----:B------:R-:W-:Y:S01]  /*0520*/  PRMT R6, R4, 0x7632, R6 ;  /* 0x0000763204067816 */ /* 0x000fe20000000006 */
[----:B------:R-:W-:Y:S02]  /*0530*/  IMAD.U32 R9, R8, 0x10000, RZ ;  /* 0x0001000008097824 */ /* 0x000fe400078e00ff */
[----:B------:R-:W-:Y:S01]  /*0540*/  FFMA R12, R7, R7, R12 ;  /* 0x00000007070c7223 */ /* 0x000fe2000000000c */
[----:B------:R-:W-:Y:S02]  /*0550*/  IMAD.U32 R4, R4, 0x10000, RZ ;  /* 0x0001000004047824 */ /* 0x000fe400078e00ff */
[----:B------:R-:W-:Y:S01]  /*0560*/  FFMA R19, R16, R16, R19 ;  /* 0x0000001010137223 */ /* 0x000fe20000000013 */
[----:B------:R-:W-:Y:S01]  /*0570*/  SHF.L.U32 R7, R6, 0x10, RZ ;  /* 0x0000001006077819 */ /* 0x000fe200000006ff */
[----:B------:R-:W-:Y:S01]  /*0580*/  FFMA R12, R9, R9, R12 ;  /* 0x00000009090c7223 */ /* 0x000fe2000000000c */
[C---:B------:R-:W-:Y:S01]  /*0590*/  PRMT R6, R3.reuse, 0x7632, R6 ;  /* 0x0000763203067816 */ /* 0x040fe20000000006 */
[----:B------:R-:W-:Y:S01]  /*05a0*/  FFMA R19, R4, R4, R19 ;  /* 0x0000000404137223 */ /* 0x000fe20000000013 */
[----:B------:R-:W-:-:S02]  /*05b0*/  IMAD.U32 R4, R3, 0x10000, RZ ;  /* 0x0001000003047824 */ /* 0x000fc400078e00ff */
[----:B------:R-:W-:Y:S01]  /*05c0*/  FFMA R12, R7, R7, R12 ;  /* 0x00000007070c7223 */ /* 0x000fe2000000000c */
[----:B------:R-:W-:Y:S01]  /*05d0*/  PRMT R7, R2, 0x7632, R7 ;  /* 0x0000763202077816 */ /* 0x000fe20000000007 */
[----:B------:R-:W-:Y:S02]  /*05e0*/  IMAD.U32 R3, R6, 0x10000, RZ ;  /* 0x0001000006037824 */ /* 0x000fe400078e00ff */
[----:B------:R-:W-:Y:S01]  /*05f0*/  FFMA R19, R4, R4, R19 ;  /* 0x0000000404137223 */ /* 0x000fe20000000013 */
[----:B------:R-:W-:Y:S01]  /*0600*/  IMAD.U32 R2, R2, 0x10000, RZ ;  /* 0x0001000002027824 */ /* 0x000fe200078e00ff */
[----:B------:R-:W-:Y:S01]  /*0610*/  PRMT R4, R5, 0x7632, R4 ;  /* 0x0000763205047816 */ /* 0x000fe20000000004 */
[----:B------:R-:W-:Y:S02]  /*0620*/  IMAD.U32 R7, R7, 0x10000, RZ ;  /* 0x0001000007077824 */ /* 0x000fe400078e00ff */
[----:B------:R-:W-:Y:S01]  /*0630*/  FFMA R12, R3, R3, R12 ;  /* 0x00000003030c7223 */ /* 0x000fe2000000000c */
[----:B------:R-:W-:Y:S01]  /*0640*/  FFMA R19, R2, R2, R19 ;  /* 0x0000000202137223 */ /* 0x000fe20000000013 */
[----:B------:R-:W-:Y:S01]  /*0650*/  SHF.L.U32 R2, R5, 0x10, RZ ;  /* 0x0000001005027819 */ /* 0x000fe200000006ff */
[----:B------:R-:W-:-:S02]  /*0660*/  IMAD.U32 R3, R4, 0x10000, RZ ;  /* 0x0001000004037824 */ /* 0x000fc400078e00ff */
[----:B------:R-:W-:Y:S01]  /*0670*/  FFMA R12, R7, R7, R12 ;  /* 0x00000007070c7223 */ /* 0x000fe2000000000c */
[C---:B------:R-:W-:Y:S02]  /*0680*/  IADD3 R16, PT, PT, R14.reuse, 0x800, RZ ;  /* 0x000008000e107810 */ /* 0x040fe40007ffe0ff */
[----:B------:R-:W-:Y:S01]  /*0690*/  IADD3 R4, PT, PT, R14, 0xc00, RZ ;  /* 0x00000c000e047810 */ /* 0x000fe20007ffe0ff */
[----:B------:R-:W-:Y:S01]  /*06a0*/  FFMA R19, R2, R2, R19 ;  /* 0x0000000202137223 */ /* 0x000fe20000000013 */
[----:B------:R-:W-:Y:S01]  /*06b0*/  FFMA R12, R3, R3, R12 ;  /* 0x00000003030c7223 */ /* 0x000fe2000000000c */
[C---:B------:R-:W-:Y:S02]  /*06c0*/  IADD3 R2, PT, PT, R14.reuse, 0xa00, RZ ;  /* 0x00000a000e027810 */ /* 0x040fe40007ffe0ff */
[C---:B------:R-:W-:Y:S02]  /*06d0*/  IADD3 R6, PT, PT, R14.reuse, 0xe00, RZ ;  /* 0x00000e000e067810 */ /* 0x040fe40007ffe0ff */
[----:B------:R-:W-:Y:S01]  /*06e0*/  IADD3 R8, PT, PT, R14, 0x1000, RZ ;  /* 0x000010000e087810 */ /* 0x000fe20007ffe0ff */
[----:B------:R-:W-:Y:S01]  /*06f0*/  FADD R18, R12, R19 ;  /* 0x000000130c127221 */ /* 0x000fe20000000000 */
[----:B------:R-:W-:Y:S01]  /*0700*/  IADD3 R12, PT, PT, R14, 0x1200, RZ ;  /* 0x000012000e0c7810 */ /* 0x000fe20007ffe0ff */
[----:B------:R-:W-:Y:S01]  /*0710*/  MOV R15, RZ ;  /* 0x000000ff000f7202 */ /* 0x000fe20000000f00 */
[----:B------:R-:W-:-:S02]  /*0720*/  SHF.R.S32.HI R17, RZ, 0x1f, R16 ;  /* 0x0000001fff117819 */ /* 0x000fc40000011410 */
[----:B------:R-:W-:Y:S02]  /*0730*/  SHF.R.S32.HI R3, RZ, 0x1f, R2 ;  /* 0x0000001fff037819 */ /* 0x000fe40000011402 */
[----:B------:R-:W-:Y:S02]  /*0740*/  SHF.R.S32.HI R5, RZ, 0x1f, R4 ;  /* 0x0000001fff057819 */ /* 0x000fe40000011404 */
[----:B------:R-:W-:Y:S02]  /*0750*/  SHF.R.S32.HI R7, RZ, 0x1f, R6 ;  /* 0x0000001fff077819 */ /* 0x000fe40000011406 */
[----:B------:R-:W-:Y:S02]  /*0760*/  SHF.R.S32.HI R9, RZ, 0x1f, R8 ;  /* 0x0000001fff097819 */ /* 0x000fe40000011408 */
[----:B------:R-:W-:-:S07]  /*0770*/  SHF.R.S32.HI R13, RZ, 0x1f, R12 ;  /* 0x0000001fff0d7819 */ /* 0x000fce000001140c */
.L_x_1:
[----:B------:R-:W0:Y:S01]  /*0780*/  SHFL.BFLY PT, R19, R18, 0x10, 0x1f ;  /* 0x0e001f0012137f89 */ /* 0x000e2200000e0000 */
[----:B------:R-:W-:Y:S01]  /*0790*/  MOV R26, 0x400 ;  /* 0x00000400001a7802 */ /* 0x000fe20000000f00 */
[C---:B------:R-:W-:Y:S01]  /*07a0*/  LOP3.LUT P3, RZ, R27.reuse, 0x1f, RZ, 0xc0, !PT ;  /* 0x0000001f1bff7812 */ /* 0x040fe2000786c0ff */
[----:B------:R-:W1:Y:S01]  /*07b0*/  LDCU.64 UR4, c[0x0][0x388] ;  /* 0x00007100ff0477ac */ /* 0x000e620008000a00 */
[----:B------:R-:W2:Y:S01]  /*07c0*/  S2R R37, SR_CgaCtaId ;  /* 0x0000000000257919 */ /* 0x000ea20000008800 */
[C---:B------:R-:W-:Y:S01]  /*07d0*/  ISETP.GE.U32.AND P2, PT, R27.reuse, 0x8, PT ;  /* 0x000000081b00780c */ /* 0x040fe20003f46070 */
[----:B------:R-:W-:Y:S01]  /*07e0*/  ISETP.NE.AND P1, PT, R27, RZ, PT ;  /* 0x000000ff1b00720c */ /* 0x000fe20003f25270 */
[----:B------:R-:W-:Y:S02]  /*07f0*/  UMOV UR6, 0xf0 ;  /* 0x000000f000067882 */ /* 0x000fe40000000000 */
[----:B------:R-:W-:Y:S01]  /*0800*/  USHF.R.U32 UR8, UR6, 0x4, URZ ;  /* 0x0000000406087899 */ /* 0x000fe200080016ff */
[----:B------:R-:W-:-:S03]  /*0810*/  UMOV UR9, 0x140 ;  /* 0x0000014000097882 */ /* 0x000fc60000000000 */
[----:B------:R-:W-:-:S04]  /*0820*/  ULOP3.LUT UR9, UR9, 0xf, UR8, 0xf8, !UPT ;  /* 0x0000000f09097892 */ /* 0x000fc8000f8ef808 */
[----:B------:R-:W-:Y:S01]  /*0830*/  USHF.L.U32 UR9, UR9, 0x14, URZ ;  /* 0x0000001409097899 */ /* 0x000fe200080006ff */
[----:B------:R-:W-:Y:S01]  /*0840*/  UMOV UR8, URZ ;  /* 0x000000ff00087c82 */ /* 0x000fe20008000000 */
[----:B------:R-:W-:Y:S01]  /*0850*/  USHF.R.U32 UR10, UR6, 0x4, URZ ;  /* 0x00000004060a7899 */ /* 0x000fe200080016ff */
[----:B------:R-:W-:-:S03]  /*0860*/  UMOV UR11, 0x140 ;  /* 0x00000140000b7882 */ /* 0x000fc60000000000 */
[----:B------:R-:W-:-:S04]  /*0870*/  ULOP3.LUT UR11, UR11, 0xf, UR10, 0xf8, !UPT ;  /* 0x0000000f0b0b7892 */ /* 0x000fc8000f8ef80a */
[----:B------:R-:W-:Y:S01]  /*0880*/  USHF.L.U32 UR11, UR11, 0x14, URZ ;  /* 0x000000140b0b7899 */ /* 0x000fe200080006ff */
[----:B------:R-:W-:Y:S01]  /*0890*/  UMOV UR10, URZ ;  /* 0x000000ff000a7c82 */ /* 0x000fe20008000000 */
[----:B0-----:R-:W-:-:S05]  /*08a0*/  FADD R19, R19, R18 ;  /* 0x0000001213137221 */ /* 0x001fca0000000000 */
[----:B------:R-:W0:Y:S01]  /*08b0*/  SHFL.BFLY PT, R20, R19, 0x8, 0x1f ;  /* 0x0d001f0013147f89 */ /* 0x000e2200000e0000 */
[----:B--2---:R-:W-:-:S05]  /*08c0*/  LEA R26, R37, R26, 0x18 ;  /* 0x0000001a251a7211 */ /* 0x004fca00078ec0ff */
[----:B------:R-:W-:Y:S02]  /*08d0*/  IMAD R30, R27, 0x4, R26 ;  /* 0x000000041b1e7824 */ /* 0x000fe400078e021a */
[----:B0-----:R-:W-:Y:S01]  /*08e0*/  FADD R20, R19, R20 ;  /* 0x0000001413147221 */ /* 0x001fe20000000000 */
[----:B------:R-:W-:-:S04]  /*08f0*/  LOP3.LUT R19, R0, 0x7, RZ, 0xc0, !PT ;  /* 0x0000000700137812 */ /* 0x000fc800078ec0ff */
[----:B------:R-:W0:Y:S01]  /*0900*/  SHFL.BFLY PT, R21, R20, 0x4, 0x1f ;  /* 0x0c801f0014157f89 */ /* 0x000e2200000e0000 */
[----:B------:R-:W-:Y:S02]  /*0910*/  IMAD R0, R19, 0x4, R26 ;  /* 0x0000000413007824 */ /* 0x000fe400078e021a */
[----:B0-----:R-:W-:Y:S01]  /*0920*/  FADD R21, R20, R21 ;  /* 0x0000001514157221 */ /* 0x001fe20000000000 */
[----:B-1----:R-:W-:-:S04]  /*0930*/  LEA R20, P5, R32, UR4, 0x1 ;  /* 0x0000000420147c11 */ /* 0x002fc8000f8a08ff */
[----:B------:R-:W0:Y:S02]  /*0940*/  SHFL.BFLY PT, R22, R21, 0x2, 0x1f ;  /* 0x0c401f0015167f89 */ /* 0x000e2400000e0000 */
[----:B0-----:R-:W-:-:S05]  /*0950*/  FADD R22, R21, R22 ;  /* 0x0000001615167221 */ /* 0x001fca0000000000 */
[----:B------:R-:W0:Y:S02]  /*0960*/  SHFL.BFLY PT, R23, R22, 0x1, 0x1f ;  /* 0x0c201f0016177f89 */ /* 0x000e2400000e0000 */
[----:B0-----:R-:W-:-:S05]  /*0970*/  FADD R23, R22, R23 ;  /* 0x0000001716177221 */ /* 0x001fca0000000000 */
[----:B------:R-:W-:Y:S01]  /*0980*/  @!P3 STS [R0], R23 ;  /* 0x000000170000b388 */ /* 0x000fe20000000800 */
[----:B------:R-:W-:Y:S06]  /*0990*/  BAR.SYNC.DEFER_BLOCKING 0x0 ;  /* 0x0000000000007b1d */ /* 0x000fec0000010000 */
[----:B------:R-:W0:Y:S04]  /*09a0*/  @!P2 LDS R36, [R30] ;  /* 0x000000001e24a984 */ /* 0x000e280000000800 */
[----:B0-----:R-:W0:Y:S02]  /*09b0*/  SHFL.BFLY PT, R19, R36, 0x4, 0x1f ;  /* 0x0c801f0024137f89 */ /* 0x001e2400000e0000 */
[----:B0-----:R-:W-:-:S05]  /*09c0*/  FADD R37, R36, R19 ;  /* 0x0000001324257221 */ /* 0x001fca0000000000 */
[----:B------:R-:W0:Y:S02]  /*09d0*/  SHFL.BFLY PT, R18, R37, 0x2, 0x1f ;  /* 0x0c401f0025127f89 */ /* 0x000e2400000e0000 */
[----:B0-----:R-:W-:Y:S01]  /*09e0*/  FADD R38, R37, R18 ;  /* 0x0000001225267221 */ /* 0x001fe20000000000 */
[----:B------:R-:W-:-:S04]  /*09f0*/  LEA R18, P4, R14, UR4, 0x1 ;  /* 0x000000040e127c11 */ /* 0x000fc8000f8808ff */
[----:B------:R-:W0:Y:S01]  /*0a00*/  SHFL.BFLY PT, R21, R38, 0x1, 0x1f ;  /* 0x0c201f0026157f89 */ /* 0x000e2200000e0000 */
[----:B------:R-:W-:Y:S02]  /*0a10*/  LEA.HI.X R19, R14, UR5, R15, 0x1, P4 ;  /* 0x000000050e137c11 */ /* 0x000fe4000a0f0c0f */
[----:B------:R-:W-:Y:S02]  /*0a20*/  LEA R14, P6, R34, UR4, 0x1 ;  /* 0x00000004220e7c11 */ /* 0x000fe4000f8c08ff */
[----:B------:R-:W-:Y:S02]  /*0a30*/  LEA R22, P4, R24, UR4, 0x1 ;  /* 0x0000000418167c11 */ /* 0x000fe4000f8808ff */
[----:B------:R-:W-:Y:S01]  /*0a40*/  LEA.HI.X R15, R34, UR5, R35, 0x1, P6 ;  /* 0x00000005220f7c11 */ /* 0x000fe2000b0f0c23 */
[----:B------:R-:W-:Y:S01]  /*0a50*/  CS2R R34, SRZ ;  /* 0x0000000000227805 */ /* 0x000fe2000001ff00 */
[----:B------:R-:W-:Y:S01]  /*0a60*/  LEA.HI.X R23, R24, UR5, R25, 0x1, P4 ;  /* 0x0000000518177c11 */ /* 0x000fe2000a0f0c19 */
[----:B0-----:R-:W-:Y:S01]  /*0a70*/  FADD R39, R38, R21 ;  /* 0x0000001526277221 */ /* 0x001fe20000000000 */
[----:B------:R-:W-:Y:S01]  /*0a80*/  CS2R R36, SRZ ;  /* 0x0000000000247805 */ /* 0x000fe2000001ff00 */
[----:B------:R-:W-:-:S03]  /*0a90*/  LEA.HI.X R21, R32, UR5, R33, 0x1, P5 ;  /* 0x0000000520157c11 */ /* 0x000fc6000a8f0c21 */
[----:B------:R-:W-:Y:S01]  /*0aa0*/  @!P1 STS [R30], R39 ;  /* 0x000000271e009388 */ /* 0x000fe20000000800 */
[----:B------:R-:W-:Y:S01]  /*0ab0*/  BAR.SYNC.DEFER_BLOCKING 0x0 ;  /* 0x0000000000007b1d */ /* 0x000fe20000010000 */
[----:B------:R-:W-:-:S04]  /*0ac0*/  LEA R24, P4, R16, UR4, 0x1 ;  /* 0x0000000410187c11 */ /* 0x000fc8000f8808ff */
[----:B------:R-:W-:Y:S02]  /*0ad0*/  LEA.HI.X R25, R16, UR5, R17, 0x1, P4 ;  /* 0x0000000510197c11 */ /* 0x000fe4000a0f0c11 */
[----:B------:R-:W-:Y:S01]  /*0ae0*/  LEA R32, P4, R2, UR4, 0x1 ;  /* 0x0000000402207c11 */ /* 0x000fe2000f8808ff */
[----:B------:R0:W2:Y:S04]  /*0af0*/  @!P0 LDG.E.EL R35, desc[UR8][R22.64] ;  /* 0x0000000816238981 */ /* 0x0000a8000c2e1900 */
[----:B------:R1:W3:Y:S01]  /*0b00*/  @!P0 LDG.E.EL R34, desc[UR8][R18.64] ;  /* 0x0000000812228981 */ /* 0x0002e2000c2e1900 */
[----:B------:R-:W-:Y:S01]  /*0b10*/  USHF.R.U32 UR8, UR6, 0x4, URZ ;  /* 0x0000000406087899 */ /* 0x000fe200080016ff */
[----:B------:R-:W-:-:S03]  /*0b20*/  UMOV UR9, 0x140 ;  /* 0x0000014000097882 */ /* 0x000fc60000000000 */
[----:B------:R-:W-:-:S04]  /*0b30*/  ULOP3.LUT UR9, UR9, 0xf, UR8, 0xf8, !UPT ;  /* 0x0000000f09097892 */ /* 0x000fc8000f8ef808 */
[----:B------:R-:W-:Y:S01]  /*0b40*/  USHF.L.U32 UR9, UR9, 0x14, URZ ;  /* 0x0000001409097899 */ /* 0x000fe200080006ff */
[----:B------:R-:W-:Y:S01]  /*0b50*/  UMOV UR8, URZ ;  /* 0x000000ff00087c82 */ /* 0x000fe20008000000 */
[----:B------:R-:W4:Y:S01]  /*0b60*/  @!P0 LDG.E.EL R36, desc[UR10][R20.64] ;  /* 0x0000000a14248981 */ /* 0x000f22000c2e1900 */
[----:B------:R-:W-:Y:S01]  /*0b70*/  LEA R16, P5, R4, UR4, 0x1 ;  /* 0x0000000404107c11 */ /* 0x000fe2000f8a08ff */
[----:B0-----:R-:W-:Y:S02]  /*0b80*/  MOV R22, RZ ;  /* 0x000000ff00167202 */ /* 0x001fe40000000f00 */
[----:B------:R0:W5:Y:S01]  /*0b90*/  @!P0 LDG.E.EL R37, desc[UR10][R14.64] ;  /* 0x0000000a0e258981 */ /* 0x000162000c2e1900 */
[----:B------:R-:W-:Y:S01]  /*0ba0*/  LEA.HI.X R33, R2, UR5, R3, 0x1, P4 ;  /* 0x0000000502217c11 */ /* 0x000fe2000a0f0c03 */
[----:B-1----:R-:W-:Y:S01]  /*0bb0*/  CS2R R18, SRZ ;  /* 0x0000000000127805 */ /* 0x002fe2000001ff00 */
[----:B------:R-:W-:Y:S01]  /*0bc0*/  USHF.R.U32 UR10, UR6, 0x4, URZ ;  /* 0x00000004060a7899 */ /* 0x000fe200080016ff */
[----:B------:R-:W-:-:S03]  /*0bd0*/  UMOV UR11, 0x140 ;  /* 0x00000140000b7882 */ /* 0x000fc60000000000 */
[----:B------:R-:W-:-:S04]  /*0be0*/  ULOP3.LUT UR11, UR11, 0xf, UR10, 0xf8, !UPT ;  /* 0x0000000f0b0b7892 */ /* 0x000fc8000f8ef80a */
[----:B------:R-:W-:Y:S01]  /*0bf0*/  USHF.L.U32 UR11, UR11, 0x14, URZ ;  /* 0x000000140b0b7899 */ /* 0x000fe200080006ff */
[----:B------:R-:W-:Y:S01]  /*0c00*/  UMOV UR10, URZ ;  /* 0x000000ff000a7c82 */ /* 0x000fe20008000000 */
[----:B------:R-:W-:Y:S01]  /*0c10*/  LEA R2, P4, R6, UR4, 0x1 ;  /* 0x0000000406027c11 */ /* 0x000fe2000f8808ff */
[----:B------:R-:W5:Y:S01]  /*0c20*/  @!P0 LDG.E.EL R22, desc[UR8][R24.64] ;  /* 0x0000000818168981 */ /* 0x000f62000c2e1900 */
[----:B------:R-:W-:Y:S02]  /*0c30*/  LEA.HI.X R17, R4, UR5, R5, 0x1, P5 ;  /* 0x0000000504117c11 */ /* 0x000fe4000a8f0c05 */
[----:B------:R-:W-:Y:S01]  /*0c40*/  LEA.HI.X R3, R6, UR5, R7, 0x1, P4 ;  /* 0x0000000506037c11 */ /* 0x000fe2000a0f0c07 */
[----:B------:R-:W5:Y:S01]  /*0c50*/  @!P0 LDG.E.EL R18, desc[UR8][R32.64] ;  /* 0x0000000820128981 */ /* 0x000f62000c2e1900 */
[----:B------:R-:W-:Y:S01]  /*0c60*/  LEA R4, P4, R8, UR4, 0x1 ;  /* 0x0000000408047c11 */ /* 0x000fe2000f8808ff */
[----:B------:R-:W-:Y:S01]  /*0c70*/  USHF.R.U32 UR8, UR6, 0x4, URZ ;  /* 0x0000000406087899 */ /* 0x000fe200080016ff */
[----:B------:R-:W-:-:S03]  /*0c80*/  UMOV UR9, 0x140 ;  /* 0x0000014000097882 */ /* 0x000fc60000000000 */
[----:B------:R-:W-:-:S04]  /*0c90*/  ULOP3.LUT UR9, UR9, 0xf, UR8, 0xf8, !UPT ;  /* 0x0000000f09097892 */ /* 0x000fc8000f8ef808 */
[----:B------:R-:W-:Y:S01]  /*0ca0*/  USHF.L.U32 UR9, UR9, 0x14, URZ ;  /* 0x0000001409097899 */ /* 0x000fe200080006ff */
[----:B------:R-:W-:Y:S01]  /*0cb0*/  UMOV UR8, URZ ;  /* 0x000000ff00087c82 */ /* 0x000fe20008000000 */
[----:B0-----:R-:W-:Y:S01]  /*0cc0*/  MOV R14, RZ ;  /* 0x000000ff000e7202 */ /* 0x001fe20000000f00 */
[----:B------:R4:W5:Y:S01]  /*0cd0*/  @!P0 LDG.E.EL R19, desc[UR10][R16.64] ;  /* 0x0000000a10138981 */ /* 0x000962000c2e1900 */
[----:B------:R-:W-:Y:S02]  /*0ce0*/  LEA.HI.X R5, R8, UR5, R9, 0x1, P4 ;  /* 0x0000000508057c11 */ /* 0x000fe4000a0f0c09 */
[C---:B------:R-:W-:Y:S01]  /*0cf0*/  LEA R6, P4, R12.reuse, UR4, 0x1 ;  /* 0x000000040c067c11 */ /* 0x040fe2000f8808ff */
[----:B------:R-:W-:Y:S01]  /*0d00*/  MOV R9, RZ ;  /* 0x000000ff00097202 */ /* 0x000fe20000000f00 */
[----:B------:R0:W5:Y:S02]  /*0d10*/  @!P0 LDG.E.EL R14, desc[UR10][R2.64] ;  /* 0x0000000a020e8981 */ /* 0x000164000c2e1900 */
[----:B------:R-:W-:Y:S01]  /*0d20*/  LEA.HI.X R7, R12, UR5, R13, 0x1, P4 ;  /* 0x000000050c077c11 */ /* 0x000fe2000a0f0c0d */
[----:B------:R-:W-:-:S02]  /*0d30*/  MOV R12, RZ ;  /* 0x000000ff000c7202 */ /* 0x000fc40000000f00 */
[----:B------:R5:W5:Y:S04]  /*0d40*/  @!P0 LDG.E.EL R9, desc[UR8][R4.64] ;  /* 0x0000000804098981 */ /* 0x000b68000c2e1900 */
[----:B------:R1:W5:Y:S01]  /*0d50*/  @!P0 LDG.E.EL R12, desc[UR8][R6.64] ;  /* 0x00000008060c8981 */ /* 0x000362000c2e1900 */
[----:B--2---:R-:W-:Y:S02]  /*0d60*/  PRMT R15, R35, 0x7632, R15 ;  /* 0x00007632230f7816 */ /* 0x004fe4000000000f */
[----:B---3--:R-:W-:-:S03]  /*0d70*/  PRMT R13, R34, 0x7632, R13 ;  /* 0x00007632220d7816 */ /* 0x008fc6000000000d */
[----:B------:R-:W-:Y:S01]  /*0d80*/  IMAD.U32 R15, R15, 0x10000, RZ ;  /* 0x000100000f0f7824 */ /* 0x000fe200078e00ff */
[----:B------:R-:W-:Y:S02]  /*0d90*/  SHF.L.U32 R35, R35, 0x10, RZ ;  /* 0x0000001023237819 */ /* 0x000fe400000006ff */
[----:B----4-:R-:W-:Y:S01]  /*0da0*/  PRMT R16, R36, 0x7632, R16 ;  /* 0x0000763224107816 */ /* 0x010fe20000000010 */
[----:B0-----:R-:W-:Y:S01]  /*0db0*/  FMUL R2, R15, R15 ;  /* 0x0000000f0f027220 */ /* 0x001fe20000400000 */
[----:B------:R-:W-:Y:S01]  /*0dc0*/  SHF.L.U32 R13, R13, 0x10, RZ ;  /* 0x000000100d0d7819 */ /* 0x000fe200000006ff */
[----:B------:R-:W-:Y:S02]  /*0dd0*/  IMAD.U32 R34, R34, 0x10000, RZ ;  /* 0x0001000022227824 */ /* 0x000fe400078e00ff */
[----:B------:R-:W-:Y:S01]  /*0de0*/  FMUL R35, R35, R35 ;  /* 0x0000002323237220 */ /* 0x000fe20000400000 */
[----:B------:R-:W-:Y:S01]  /*0df0*/  IMAD.U32 R3, R16, 0x10000, RZ ;  /* 0x0001000010037824 */ /* 0x000fe200078e00ff */
[----:B-----5:R-:W-:Y:S01]  /*0e00*/  PRMT R4, R37, 0x7632, R4 ;  /* 0x0000763225047816 */ /* 0x020fe20000000004 */
[----:B------:R-:W-:Y:S01]  /*0e10*/  FFMA R2, R13, R13, R2 ;  /* 0x0000000d0d027223 */ /* 0x000fe20000000002 */
[----:B------:R-:W-:-:S02]  /*0e20*/  IMAD.U32 R36, R36, 0x10000, RZ ;  /* 0x0001000024247824 */ /* 0x000fc400078e00ff */
[----:B------:R-:W-:Y:S01]  /*0e30*/  FFMA R35, R34, R34, R35 ;  /* 0x0000002222237223 */ /* 0x000fe20000000023 */
[----:B-1----:R-:W-:Y:S02]  /*0e40*/  IMAD.U32 R6, R37, 0x10000, RZ ;  /* 0x0001000025067824 */ /* 0x002fe400078e00ff */
[----:B------:R-:W-:Y:S01]  /*0e50*/  FFMA R2, R3, R3, R2 ;  /* 0x0000000303027223 */ /* 0x000fe20000000002 */
[----:B------:R-:W-:Y:S01]  /*0e60*/  PRMT R3, R22, 0x7632, R3 ;  /* 0x0000763216037816 */ /* 0x000fe20000000003 */
[----:B------:R-:W-:Y:S02]  /*0e70*/  IMAD.U32 R5, R4, 0x10000, RZ ;  /* 0x0001000004057824 */ /* 0x000fe400078e00ff */
[----:B------:R-:W-:Y:S01]  /*0e80*/  FFMA R35, R36, R36, R35 ;  /* 0x0000002424237223 */ /* 0x000fe20000000023 */
[----:B------:R-:W-:Y:S01]  /*0e90*/  PRMT R4, R18, 0x7632, R4 ;  /* 0x0000763212047816 */ /* 0x000fe20000000004 */
[----:B------:R-:W0:Y:S01]  /*0ea0*/  LDC.64 R16, c[0x0][0x390] ;  /* 0x0000e400ff107b82 */ /* 0x000e220000000a00 */
[----:B------:R-:W-:Y:S01]  /*0eb0*/  FFMA R2, R5, R5, R2 ;  /* 0x0000000505027223 */ /* 0x000fe20000000002 */
[----:B------:R-:W-:Y:S01]  /*0ec0*/  IMAD.U32 R3, R3, 0x10000, RZ ;  /* 0x0001000003037824 */ /* 0x000fe200078e00ff */
[----:B------:R-:W-:Y:S01]  /*0ed0*/  SHF.L.U32 R22, R22, 0x10, RZ ;  /* 0x0000001016167819 */ /* 0x000fe200000006ff */
[----:B------:R-:W-:Y:S01]  /*0ee0*/  FFMA R35, R6, R6, R35 ;  /* 0x0000000606237223 */ /* 0x000fe20000000023 */
[----:B------:R-:W-:Y:S01]  /*0ef0*/  PRMT R6, R19, 0x7632, R6 ;  /* 0x0000763213067816 */ /* 0x000fe20000000006 */
[----:B------:R-:W-:-:S02]  /*0f00*/  IMAD.U32 R5, R4, 0x10000, RZ ;  /* 0x0001000004057824 */ /* 0x000fc400078e00ff */
[----:B------:R-:W-:Y:S01]  /*0f10*/  FFMA R2, R3, R3, R2 ;  /* 0x0000000303027223 */ /* 0x000fe20000000002 */
[----:B------:R-:W-:Y:S01]  /*0f20*/  FFMA R35, R22, R22, R35 ;  /* 0x0000001616237223 */ /* 0x000fe20000000023 */
[----:B------:R-:W-:Y:S01]  /*0f30*/  IMAD.U32 R18, R18, 0x10000, RZ ;  /* 0x0001000012127824 */ /* 0x000fe200078e00ff */
[----:B------:R-:W-:Y:S01]  /*0f40*/  SHF.L.U32 R4, R19, 0x10, RZ ;  /* 0x0000001013047819 */ /* 0x000fe200000006ff */
[----:B------:R-:W-:Y:S02]  /*0f50*/  IMAD.U32 R3, R6, 0x10000, RZ ;  /* 0x0001000006037824 */ /* 0x000fe400078e00ff */
[----:B------:R-:W-:Y:S01]  /*0f60*/  FFMA R2, R5, R5, R2 ;  /* 0x0000000505027223 */ /* 0x000fe20000000002 */
[----:B------:R-:W-:Y:S01]  /*0f70*/  PRMT R5, R14, 0x7632, R5 ;  /* 0x000076320e057816 */ /* 0x000fe20000000005 */
[----:B------:R-:W-:Y:S02]  /*0f80*/  FFMA R35, R18, R18, R35 ;  /* 0x0000001212237223 */ /* 0x000fe40000000023 */
[----:B------:R-:W-:Y:S01]  /*0f90*/  FFMA R2, R3, R3, R2 ;  /* 0x0000000303027223 */ /* 0x000fe20000000002 */
[----:B------:R-:W-:Y:S01]  /*0fa0*/  PRMT R3, R9, 0x7632, R3 ;  /* 0x0000763209037816 */ /* 0x000fe20000000003 */
[----:B------:R-:W-:Y:S01]  /*0fb0*/  FFMA R35, R4, R4, R35 ;  /* 0x0000000404237223 */ /* 0x000fe20000000023 */
[----:B------:R-:W-:-:S02]  /*0fc0*/  IMAD.U32 R14, R14, 0x10000, RZ ;  /* 0x000100000e0e7824 */ /* 0x000fc400078e00ff */
[----:B------:R-:W-:Y:S01]  /*0fd0*/  IMAD.U32 R5, R5, 0x10000, RZ ;  /* 0x0001000005057824 */ /* 0x000fe200078e00ff */
[----:B------:R-:W-:Y:S01]  /*0fe0*/  SHF.L.U32 R4, R9, 0x10, RZ ;  /* 0x0000001009047819 */ /* 0x000fe200000006ff */
[----:B------:R-:W-:Y:S01]  /*0ff0*/  FFMA R35, R14, R14, R35 ;  /* 0x0000000e0e237223 */ /* 0x000fe20000000023 */
[----:B------:R-:W-:Y:S01]  /*1000*/  PRMT R6, R12, 0x7632, R6 ;  /* 0x000076320c067816 */ /* 0x000fe20000000006 */
[----:B------:R-:W-:Y:S02]  /*1010*/  IMAD.U32 R3, R3, 0x10000, RZ ;  /* 0x0001000003037824 */ /* 0x000fe400078e00ff */
[----:B------:R-:W-:Y:S01]  /*1020*/  FFMA R2, R5, R5, R2 ;  /* 0x0000000505027223 */ /* 0x000fe20000000002 */
[----:B------:R-:W-:Y:S01]  /*1030*/  FFMA R35, R4, R4, R35 ;  /* 0x0000000404237223 */ /* 0x000fe20000000023 */
[----:B------:R-:W-:Y:S01]  /*1040*/  IMAD.U32 R12, R12, 0x10000, RZ ;  /* 0x000100000c0c7824 */ /* 0x000fe200078e00ff */
[----:B------:R-:W1:Y:S01]  /*1050*/  LDC.64 R14, c[0x0][0x398] ;  /* 0x0000e600ff0e7b82 */ /* 0x000e620000000a00 */
[----:B------:R-:W-:-:S02]  /*1060*/  IMAD.U32 R5, R6, 0x10000, RZ ;  /* 0x0001000006057824 */ /* 0x000fc400078e00ff */
[----:B------:R-:W-:Y:S01]  /*1070*/  FFMA R2, R3, R3, R2 ;  /* 0x0000000303027223 */ /* 0x000fe20000000002 */
[----:B------:R-:W-:-:S03]  /*1080*/  FFMA R35, R12, R12, R35 ;  /* 0x0000000c0c237223 */ /* 0x000fc60000000023 */
[----:B------:R-:W-:Y:S01]  /*1090*/  FFMA R2, R5, R5, R2 ;  /* 0x0000000505027223 */ /* 0x000fe20000000002 */
[----:B------:R-:W2:Y:S03]  /*10a0*/  LDC.64 R12, c[0x0][0x3a0] ;  /* 0x0000e800ff0c7b82 */ /* 0x000ea60000000a00 */
[----:B------:R-:W-:-:S05]  /*10b0*/  FADD R2, R2, R35 ;  /* 0x0000002302027221 */ /* 0x000fca0000000000 */
[----:B------:R-:W-:-:S05]  /*10c0*/  FSEL R3, R2, RZ, !P0 ;  /* 0x000000ff02037208 */ /* 0x000fca0004000000 */
[----:B------:R-:W3:Y:S02]  /*10d0*/  SHFL.BFLY PT, R2, R3, 0x10, 0x1f ;  /* 0x0e001f0003027f89 */ /* 0x000ee400000e0000 */
[----:B---3--:R-:W-:-:S05]  /*10e0*/  FADD R4, R3, R2 ;  /* 0x0000000203047221 */ /* 0x008fca0000000000 */
[----:B------:R-:W3:Y:S02]  /*10f0*/  SHFL.BFLY PT, R5, R4, 0x8, 0x1f ;  /* 0x0d001f0004057f89 */ /* 0x000ee400000e0000 */
[----:B---3--:R-:W-:-:S05]  /*1100*/  FADD R5, R4, R5 ;  /* 0x0000000504057221 */ /* 0x008fca0000000000 */
[----:B------:R-:W3:Y:S02]  /*1110*/  SHFL.BFLY PT, R2, R5, 0x4, 0x1f ;  /* 0x0c801f0005027f89 */ /* 0x000ee400000e0000 */
[----:B---3--:R-:W-:-:S05]  /*1120*/  FADD R6, R5, R2 ;  /* 0x0000000205067221 */ /* 0x008fca0000000000 */
[----:B------:R-:W3:Y:S02]  /*1130*/  SHFL.BFLY PT, R7, R6, 0x2, 0x1f ;  /* 0x0c401f0006077f89 */ /* 0x000ee400000e0000 */
[----:B---3--:R-:W-:-:S05]  /*1140*/  FADD R7, R6, R7 ;  /* 0x0000000706077221 */ /* 0x008fca0000000000 */
[----:B------:R-:W3:Y:S02]  /*1150*/  SHFL.BFLY PT, R2, R7, 0x1, 0x1f ;  /* 0x0c201f0007027f89 */ /* 0x000ee400000e0000 */
[----:B---3--:R-:W-:Y:S02]  /*1160*/  FADD R9, R7, R2 ;  /* 0x0000000207097221 */ /* 0x008fe40000000000 */
[----:B------:R-:W-:Y:S01]  /*1170*/  LDS R2, [R26] ;  /* 0x000000001a027984 */ /* 0x000fe20000000800 */
[----:B------:R-:W-:Y:S06]  /*1180*/  BAR.SYNC.DEFER_BLOCKING 0x0 ;  /* 0x0000000000007b1d */ /* 0x000fec0000010000 */
[----:B------:R-:W-:Y:S02]  /*1190*/  @!P3 STS [R0], R9 ;  /* 0x000000090000b388 */ /* 0x000fe40000000800 */
[----:B------:R-:W-:Y:S06]  /*11a0*/  BAR.SYNC.DEFER_BLOCKING 0x0 ;  /* 0x0000000000007b1d */ /* 0x000fec0000010000 */
[----:B------:R-:W3:Y:S04]  /*11b0*/  @!P2 LDS R8, [R30] ;  /* 0x000000001e08a984 */ /* 0x000ee80000000800 */
[----:B---3--:R-:W3:Y:S02]  /*11c0*/  SHFL.BFLY PT, R3, R8, 0x4, 0x1f ;  /* 0x0c801f0008037f89 */ /* 0x008ee400000e0000 */
[----:B---3--:R-:W-:-:S05]  /*11d0*/  FADD R3, R8, R3 ;  /* 0x0000000308037221 */ /* 0x008fca0000000000 */
[----:B------:R-:W3:Y:S02]  /*11e0*/  SHFL.BFLY PT, R4, R3, 0x2, 0x1f ;  /* 0x0c401f0003047f89 */ /* 0x000ee400000e0000 */
[----:B---3--:R-:W-:-:S05]  /*11f0*/  FADD R4, R3, R4 ;  /* 0x0000000403047221 */ /* 0x008fca0000000000 */
[----:B------:R-:W3:Y:S02]  /*1200*/  SHFL.BFLY PT, R5, R4, 0x1, 0x1f ;  /* 0x0c201f0004057f89 */ /* 0x000ee400000e0000 */
[----:B---3--:R-:W-:-:S05]  /*1210*/  FADD R5, R4, R5 ;  /* 0x0000000504057221 */ /* 0x008fca0000000000 */
[----:B------:R3:W-:Y:S01]  /*1220*/  @!P1 STS [R30], R5 ;  /* 0x000000051e009388 */ /* 0x0007e20000000800 */
[----:B------:R-:W-:Y:S06]  /*1230*/  BAR.SYNC.DEFER_BLOCKING 0x0 ;  /* 0x0000000000007b1d */ /* 0x000fec0000010000 */
[----:B------:R-:W4:Y:S01]  /*1240*/  LDS R0, [R26] ;  /* 0x000000001a007984 */ /* 0x000f220000000800 */
[----:B------:R-:W-:Y:S01]  /*1250*/  MOV R7, 0x394ccccd ;  /* 0x394ccccd00077802 */ /* 0x000fe20000000f00 */
[----:B------:R-:W-:Y:S02]  /*1260*/  LOP3.LUT R3, R29, 0x100, RZ, 0xfc, !PT ;  /* 0x000001001d037812 */ /* 0x000fe400078efcff */
[----:B------:R-:W-:-:S02]  /*1270*/  SHF.R.U32.HI R9, RZ, 0x1, R27 ;  /* 0x00000001ff097819 */ /* 0x000fc4000001161b */
[----:B------:R-:W-:Y:S01]  /*1280*/  FFMA R4, R2, R7, 9.9999999747524270788e-07 ;  /* 0x358637bd02047423 */ /* 0x000fe20000000007 */
[----:B------:R-:W-:Y:S02]  /*1290*/  LOP3.LUT R2, R3, 0x180, RZ, 0xc0, !PT ;  /* 0x0000018003027812 */ /* 0x000fe400078ec0ff */
[----:B------:R-:W-:Y:S02]  /*12a0*/  LOP3.LUT R31, R31, 0xfe, RZ, 0xc0, !PT ;  /* 0x000000fe1f1f7812 */ /* 0x000fe400078ec0ff */
[----:B------:R-:W-:Y:S02]  /*12b0*/  SGXT.U32 R9, R9, 0x7 ;  /* 0x000000070909781a */ /* 0x000fe40000000000 */
[----:B---3--:R-:W-:Y:S02]  /*12c0*/  LOP3.LUT R5, R27, 0xfe, RZ, 0xc0, !PT ;  /* 0x000000fe1b057812 */ /* 0x008fe400078ec0ff */
[----:B------:R-:W-:Y:S02]  /*12d0*/  LOP3.LUT R3, R2, 0x7e, R27, 0xf8, !PT ;  /* 0x0000007e02037812 */ /* 0x000fe400078ef81b */
[----:B------:R-:W-:Y:S01]  /*12e0*/  LEA R31, R28, R31, 0x8 ;  /* 0x0000001f1c1f7211 */ /* 0x000fe200078e40ff */
[----:B------:R-:W-:-:S03]  /*12f0*/  MOV.64 R18, 0xfffffffffffffe00 ;  /* 0xfffffffe00127402 */ /* 0x000fc60000ffffff */
[C---:B------:R-:W-:Y:S01]  /*1300*/  IADD3 R2, PT, PT, R11.reuse, R10, RZ ;  /* 0x0000000a0b027210 */ /* 0x040fe20007ffe0ff */
[----:B------:R-:W-:Y:S01]  /*1310*/  IMAD R33, R11, 0x2, R26 ;  /* 0x000000020b217824 */ /* 0x000fe200078e021a */
[----:B------:R-:W-:Y:S01]  /*1320*/  MOV R11, RZ ;  /* 0x000000ff000b7202 */ /* 0x000fe20000000f00 */
[----:B----4-:R-:W-:-:S06]  /*1330*/  FFMA R34, R0, R7, 9.9999999747524270788e-07 ;  /* 0x358637bd00227423 */ /* 0x010fcc0000000007 */
[----:B------:R-:W3:Y:S01]  /*1340*/  MUFU.RSQ R34, R34 ;  /* 0x0000002200227308 */ /* 0x000ee20000001400 */
[----:B--2---:R-:W-:-:S04]  /*1350*/  IMAD.WIDE.U32 R6, R9, 0x4, R12 ;  /* 0x0000000409067825 */ /* 0x004fc800078e000c */
[----:B-1----:R-:W-:Y:S01]  /*1360*/  IMAD.WIDE.U32 R8, R9, 0x4, R14 ;  /* 0x0000000409087825 */ /* 0x002fe200078e000e */
[----:B------:R1:W2:Y:S03]  /*1370*/  MUFU.RSQ R0, R4 ;  /* 0x0000000400007308 */ /* 0x0002a60000001400 */
[----:B------:R-:W-:-:S04]  /*1380*/  IMAD.WIDE.U32 R12, R3, 0x2, R12 ;  /* 0x00000002030c7825 */ /* 0x000fc800078e000c */
[----:B------:R-:W-:Y:S01]  /*1390*/  IMAD.WIDE.U32 R14, R3, 0x2, R14 ;  /* 0x00000002030e7825 */ /* 0x000fe200078e000e */
[C---:B-1----:R-:W-:Y:S02]  /*13a0*/  IADD3 R4, PT, PT, R10.reuse, R5, RZ ;  /* 0x000000050a047210 */ /* 0x042fe40007ffe0ff */
[----:B------:R-:W-:Y:S01]  /*13b0*/  IADD3 R10, PT, PT, R10, R3, RZ ;  /* 0x000000030a0a7210 */ /* 0x000fe20007ffe0ff */
[----:B------:R-:W-:Y:S01]  /*13c0*/  IMAD R32, R29, 0x2, R26 ;  /* 0x000000021d207824 */ /* 0x000fe200078e021a */
[----:B------:R-:W-:Y:S01]  /*13d0*/  MOV R3, RZ ;  /* 0x000000ff00037202 */ /* 0x000fe20000000f00 */
[----:B0-----:R-:W-:Y:S01]  /*13e0*/  IMAD.WIDE R16, R31, 0x4, R16 ;  /* 0x000000041f107825 */ /* 0x001fe200078e0210 */
[----:B------:R-:W-:Y:S01]  /*13f0*/  MOV R5, RZ ;  /* 0x000000ff00057202 */ /* 0x000fe20000000f00 */
[----:B------:R-:W0:Y:S01]  /*1400*/  LDCU.64 UR10, c[0x0][0x358] ;  /* 0x00006b00ff0a77ac */ /* 0x000e220008000a00 */
[----:B------:R-:W-:Y:S01]  /*1410*/  USHF.R.U32 UR6, UR6, 0x4, URZ ;  /* 0x0000000406067899 */ /* 0x000fe200080016ff */
[----:B------:R-:W-:-:S03]  /*1420*/  UMOV UR7, 0x140 ;  /* 0x0000014000077882 */ /* 0x000fc60000000000 */
[----:B------:R-:W-:-:S04]  /*1430*/  ULOP3.LUT UR7, UR7, 0xf, UR6, 0xf8, !UPT ;  /* 0x0000000f07077892 */ /* 0x000fc8000f8ef806 */
[----:B------:R-:W-:Y:S01]  /*1440*/  USHF.L.U32 UR7, UR7, 0x14, URZ ;  /* 0x0000001407077899 */ /* 0x000fe200080006ff */
[----:B------:R-:W-:Y:S01]  /*1450*/  UMOV UR6, URZ ;  /* 0x000000ff00067c82 */ /* 0x000fe20008000000 */
[----:B--23--:R-:W-:-:S10]  /*1460*/  UMOV.64 UR4, URZ ;  /* 0x000000ff00047c82 */ /* 0x00cfd40008010000 */
.L_x_2:
[----:B-1----:R-:W1:Y:S01]  /*1470*/  LDC.64 R20, c[0x0][0x388] ;  /* 0x0000e200ff147b82 */ /* 0x002e620000000a00 */
[-C--:B------:R-:W-:Y:S02]  /*1480*/  IADD.64 R26, R4, R18.reuse ;  /* 0x00000012041a7235 */ /* 0x080fe400078e0200 */
[----:B------:R-:W-:Y:S01]  /*1490*/  UMOV UR8, 0xf0 ;  /* 0x000000f000087882 */ /* 0x000fe20000000000 */
[----:B------:R-:W-:Y:S02]  /*14a0*/  IADD.64 R28, R10, R18 ;  /* 0x000000120a1c7235 */ /* 0x000fe400078e0200 */
[----:B------:R-:W-:Y:S01]  /*14b0*/  USHF.R.U32 UR12, UR8, 0x4, URZ ;  /* 0x00000004080c7899 */ /* 0x000fe200080016ff */
[----:B------:R-:W-:-:S03]  /*14c0*/  UMOV UR13, 0x140 ;  /* 0x00000140000d7882 */ /* 0x000fc60000000000 */
[----:B------:R-:W-:-:S04]  /*14d0*/  ULOP3.LUT UR13, UR13, 0xf, UR12, 0xf8, !UPT ;  /* 0x0000000f0d0d7892 */ /* 0x000fc8000f8ef80c */
[----:B------:R-:W-:Y:S01]  /*14e0*/  USHF.L.U32 UR13, UR13, 0x14, URZ ;  /* 0x000000140d0d7899 */ /* 0x000fe200080006ff */
[----:B------:R-:W-:Y:S01]  /*14f0*/  UMOV UR12, URZ ;  /* 0x000000ff000c7c82 */ /* 0x000fe20008000000 */
[C---:B------:R-:W-:Y:S01]  /*1500*/  IADD3 R45, PT, PT, R26.reuse, 0x200, RZ ;  /* 0x000002001a2d7810 */ /* 0x040fe20007ffe0ff */
[----:B------:R-:W2:Y:S01]  /*1510*/  LDC.64 R22, c[0x0][0x380] ;  /* 0x0000e000ff167b82 */ /* 0x000ea20000000a00 */
[----:B------:R-:W-:Y:S02]  /*1520*/  PRMT R40, RZ, 0x7610, R40 ;  /* 0x00007610ff287816 */ /* 0x000fe40000000028 */
[----:B------:R-:W-:Y:S02]  /*1530*/  IADD3 R27, PT, PT, R26, 0x201, RZ ;  /* 0x000002011a1b7810 */ /* 0x000fe40007ffe0ff */
[C---:B------:R-:W-:Y:S02]  /*1540*/  IADD3 R26, PT, PT, R28.reuse, 0x200, RZ ;  /* 0x000002001c1a7810 */ /* 0x040fe40007ffe0ff */
[----:B------:R-:W-:Y:S01]  /*1550*/  IADD3 R41, PT, PT, R28, 0x201, RZ ;  /* 0x000002011c297810 */ /* 0x000fe20007ffe0ff */
        /* <DEDUP_REMOVED lines=10> */
[----:B------:R-:W-:Y:S02]  /*1600*/  PRMT R37, RZ, 0x7610, R37 ;  /* 0x00007610ff257816 */ /* 0x000fe40000000025 */
[----:B------:R-:W-:Y:S01]  /*1610*/  PRMT R38, RZ, 0x7610, R38 ;  /* 0x00007610ff267816 */ /* 0x000fe20000000026 */
[----:B-1----:R-:W-:-:S04]  /*1620*/  IMAD.WIDE R24, R45, 0x2, R20 ;  /* 0x000000022d187825 */ /* 0x002fc800078e0214 */
[----:B------:R-:W-:Y:S01]  /*1630*/  IMAD.WIDE R30, R26, 0x2, R20 ;  /* 0x000000021a1e7825 */ /* 0x000fe200078e0214 */
[----:B------:R2:W3:Y:S01]  /*1640*/  @!P0 LDG.E.EL.U16 R40, desc[UR12][R24.64] ;  /* 0x0000000c18288981 */ /* 0x0004e2000c2e1500 */
        /* <DEDUP_REMOVED lines=10> */
[----:B------:R-:W-:Y:S01]  /*16f0*/  IMAD.WIDE R28, R27, 0x2, R20 ;  /* 0x000000021b1c7825 */ /* 0x000fe200078e0214 */
[----:B------:R1:W4:Y:S01]  /*1700*/  @!P0 LDG.E.EL.U16 R38, desc[UR14][R30.64] ;  /* 0x0000000e1e268981 */ /* 0x000322000c2e1500 */
[----:B------:R-:W-:Y:S02]  /*1710*/  PRMT R35, RZ, 0x7610, R35 ;  /* 0x00007610ff237816 */ /* 0x000fe40000000023 */
[----:B------:R-:W-:-:S04]  /*1720*/  IMAD.WIDE R42, R41, 0x2, R20 ;  /* 0x00000002292a7825 */ /* 0x000fc800078e0214 */
[--C-:B--2---:R-:W-:Y:S01]  /*1730*/  IMAD.WIDE R24, R26, 0x2, R22.reuse ;  /* 0x000000021a187825 */ /* 0x104fe200078e0216 */
[----:B------:R2:W5:Y:S03]  /*1740*/  @!P0 LDG.E.EL.U16 R37, desc[UR18][R42.64] ;  /* 0x000000122a258981 */ /* 0x000566000c2e1500 */
[----:B------:R-:W-:Y:S01]  /*1750*/  IMAD.WIDE R26, R27, 0x2, R22 ;  /* 0x000000021b1a7825 */ /* 0x000fe200078e0216 */
[----:B------:R-:W-:Y:S01]  /*1760*/  PRMT R39, RZ, 0x7610, R39 ;  /* 0x00007610ff277816 */ /* 0x000fe20000000027 */
[----:B-1----:R-:W-:Y:S02]  /*1770*/  IADD.64 R30, R14, UR4 ;  /* 0x000000040e1e7c35 */ /* 0x002fe4000f8e0200 */
[--C-:B------:R-:W-:Y:S01]  /*1780*/  IMAD.WIDE R20, R45, 0x2, R22.reuse ;  /* 0x000000022d147825 */ /* 0x100fe200078e0216 */
[----:B------:R1:W4:Y:S03]  /*1790*/  @!P0 LDG.E.EL.U16 R35, desc[UR16][R28.64] ;  /* 0x000000101c238981 */ /* 0x000326000c2e1500 */
[----:B------:R-:W-:-:S04]  /*17a0*/  IMAD.WIDE R22, R41, 0x2, R22 ;  /* 0x0000000229167825 */ /* 0x000fc800078e0216 */
[----:B------:R-:W-:Y:S01]  /*17b0*/  HFMA2 R41, -RZ, RZ, 0, 0 ;  /* 0x00000000ff297431 */ /* 0x000fe200000001ff */
[----:B--2---:R-:W-:Y:S01]  /*17c0*/  PRMT R42, RZ, 0x7610, R42 ;  /* 0x00007610ff2a7816 */ /* 0x004fe2000000002a */
[----:B------:R2:W4:Y:S04]  /*17d0*/  @!P0 LDG.E.EL.U16 R39, desc[UR20][R24.64] ;  /* 0x0000001418278981 */ /* 0x000528000c2e1500 */
[----:B------:R-:W4:Y:S01]  /*17e0*/  @!P0 LDG.E.EL R41, desc[UR6][R16.64] ;  /* 0x0000000610298981 */ /* 0x000f22000c2e1900 */
[----:B------:R-:W-:Y:S01]  /*17f0*/  USHF.R.U32 UR6, UR8, 0x4, URZ ;  /* 0x0000000408067899 */ /* 0x000fe200080016ff */
[----:B------:R-:W-:-:S03]  /*1800*/  UMOV UR7, 0x140 ;  /* 0x0000014000077882 */ /* 0x000fc60000000000 */
[----:B------:R-:W-:-:S04]  /*1810*/  ULOP3.LUT UR7, UR7, 0xf, UR6, 0xf8, !UPT ;  /* 0x0000000f07077892 */ /* 0x000fc8000f8ef806 */
[----:B------:R-:W-:Y:S01]  /*1820*/  USHF.L.U32 UR7, UR7, 0x14, URZ ;  /* 0x0000001407077899 */ /* 0x000fe200080006ff */
[----:B------:R-:W-:Y:S01]  /*1830*/  UMOV UR6, URZ ;  /* 0x000000ff00067c82 */ /* 0x000fe20008000000 */
[----:B------:R-:W-:Y:S01]  /*1840*/  PRMT R43, RZ, 0x7610, R43 ;  /* 0x00007610ff2b7816 */ /* 0x000fe2000000002b */
[----:B------:R-:W4:Y:S01]  /*1850*/  @!P0 LDG.E.EL.U16 R42, desc[UR18][R20.64] ;  /* 0x00000012142a8981 */ /* 0x000f22000c2e1500 */
[----:B-1----:R-:W-:Y:S02]  /*1860*/  IADD.64 R28, R8, UR4 ;  /* 0x00000004081c7c35 */ /* 0x002fe4000f8e0200 */
[----:B--2---:R-:W-:-:S03]  /*1870*/  IADD.64 R24, R6, UR4 ;  /* 0x0000000406187c35 */ /* 0x004fc6000f8e0200 */
[----:B------:R-:W2:Y:S04]  /*1880*/  @!P0 LDG.E.EL.U16 R43, desc[UR6][R22.64] ;  /* 0x00000006162b8981 */ /* 0x000ea8000c2e1500 */
[----:B------:R-:W2:Y:S04]  /*1890*/  LDG.E.EL.U16 R20, desc[UR18][R30.64+0x2] ;  /* 0x000002121e147981 */ /* 0x000ea8000c2e1500 */
[----:B------:R-:W2:Y:S04]  /*18a0*/  LDG.E.EL.U16 R45, desc[UR18][R28.64+0x2] ;  /* 0x000002121c2d7981 */ /* 0x000ea8000c2e1500 */
[----:B------:R-:W2:Y:S04]  /*18b0*/  LDG.E.EL.U16 R22, desc[UR20][R24.64] ;  /* 0x0000001418167981 */ /* 0x000ea8000c2e1500 */
[----:B------:R1:W2:Y:S04]  /*18c0*/  LDG.E.EL.U16 R44, desc[UR14][R28.64] ;  /* 0x0000000e1c2c7981 */ /* 0x0002a8000c2e1500 */
[----:B------:R-:W2:Y:S04]  /*18d0*/  LDG.E.EL.U16 R30, desc[UR14][R30.64] ;  /* 0x0000000e1e1e7981 */ /* 0x000ea8000c2e1500 */
[----:B------:R0:W2:Y:S01]  /*18e0*/  LDG.E.EL.U16 R24, desc[UR6][R24.64+0x2] ;  /* 0x0000020618187981 */ /* 0x0000a2000c2e1500 */
[----:B-1----:R-:W-:-:S06]  /*18f0*/  CS2R R28, SRZ ;  /* 0x00000000001c7805 */ /* 0x002fcc000001ff00 */
[----:B------:R-:W2:Y:S01]  /*1900*/  @!P0 LDG.E.EL R29, desc[UR14][R16.64+0x4] ;  /* 0x0000040e101d8981 */ /* 0x000ea2000c2e1900 */
[----:B0-----:R-:W-:-:S03]  /*1910*/  MOV R25, RZ ;  /* 0x000000ff00197202 */ /* 0x001fc60000000f00 */
[----:B------:R-:W2:Y:S04]  /*1920*/  @!P0 LDG.E.EL R28, desc[UR12][R16.64] ;  /* 0x0000000c101c8981 */ /* 0x000ea8000c2e1900 */
[----:B------:R-:W2:Y:S01]  /*1930*/  @!P0 LDG.E.EL R25, desc[UR16][R16.64+0x4] ;  /* 0x0000041010198981 */ /* 0x000ea2000c2e1900 */
[----:B------:R-:W-:-:S06]  /*1940*/  PRMT R36, RZ, 0x7610, R36 ;  /* 0x00007610ff247816 */ /* 0x000fcc0000000024 */
[----:B------:R0:W2:Y:S02]  /*1950*/  @!P0 LDG.E.EL.U16 R36, desc[UR20][R26.64] ;  /* 0x000000141a248981 */ /* 0x0000a4000c2e1500 */
[----:B0-----:R-:W-:-:S06]  /*1960*/  IADD.64 R26, R12, UR4 ;  /* 0x000000040c1a7c35 */ /* 0x001fcc000f8e0200 */
[----:B------:R-:W2:Y:S04]  /*1970*/  LDG.E.EL.U16 R23, desc[UR20][R26.64] ;  /* 0x000000141a177981 */ /* 0x000ea8000c2e1500 */
[----:B------:R3:W2:Y:S01]  /*1980*/  LDG.E.EL.U16 R26, desc[UR6][R26.64+0x2] ;  /* 0x000002061a1a7981 */ /* 0x0006a2000c2e1500 */
[----:B------:R-:W-:Y:S01]  /*1990*/  UIADD3.64 UR4, UPT, UPT, UR4, 0x400, URZ ;  /* 0x0000040004047897 */ /* 0x000fe2000fffe0ff */
[----:B---3--:R-:W-:Y:S01]  /*19a0*/  IMAD.U32 R27, R40, 0x10000, RZ ;  /* 0x00010000281b7824 */ /* 0x008fe200078e00ff */
[----:B-----5:R-:W-:-:S05]  /*19b0*/  SHF.L.U32 R21, R37, 0x10, RZ ;  /* 0x0000001025157819 */ /* 0x020fca00000006ff */
[C---:B------:R-:W-:Y:S01]  /*19c0*/  FMUL R21, R34.reuse, R21 ;  /* 0x0000001522157220 */ /* 0x040fe20000400000 */
[----:B----4-:R-:W-:Y:S02]  /*19d0*/  IMAD.U32 R35, R35, 0x10000, RZ ;  /* 0x0001000023237824 */ /* 0x010fe400078e00ff */
[----:B------:R-:W-:Y:S01]  /*19e0*/  FMUL R27, R34, R27 ;  /* 0x0000001b221b7220 */ /* 0x000fe20000400000 */
[----:B--2---:R-:W-:-:S04]  /*19f0*/  IMAD.U32 R31, R20, 0x10000, RZ ;  /* 0x00010000141f7824 */ /* 0x004fc800078e00ff */
[----:B------:R-:W-:Y:S01]  /*1a00*/  FMUL R21, R31, R21 ;  /* 0x000000151f157220 */ /* 0x000fe20000400000 */
[----:B------:R-:W-:Y:S01]  /*1a10*/  SHF.L.U32 R31, R38, 0x10, RZ ;  /* 0x00000010261f7819 */ /* 0x000fe200000006ff */
[----:B------:R-:W-:Y:S02]  /*1a20*/  IMAD.U32 R45, R45, 0x10000, RZ ;  /* 0x000100002d2d7824 */ /* 0x000fe400078e00ff */
[----:B------:R-:W-:Y:S01]  /*1a30*/  FMUL R20, R34, R35 ;  /* 0x0000002322147220 */ /* 0x000fe20000400000 */
[----:B------:R-:W-:-:S03]  /*1a40*/  IMAD.U32 R38, R44, 0x10000, RZ ;  /* 0x000100002c267824 */ /* 0x000fc600078e00ff */
[----:B------:R-:W-:Y:S01]  /*1a50*/  FMUL R20, R45, R20 ;  /* 0x000000142d147220 */ /* 0x000fe20000400000 */
[----:B------:R-:W-:Y:S02]  /*1a60*/  IMAD.U32 R35, R30, 0x10000, RZ ;  /* 0x000100001e237824 */ /* 0x000fe400078e00ff */
[----:B------:R-:W-:Y:S01]  /*1a70*/  FMUL R30, R34, R31 ;  /* 0x0000001f221e7220 */ /* 0x000fe20000400000 */
[----:B------:R-:W-:-:S03]  /*1a80*/  FMUL R38, R38, R27 ;  /* 0x0000001b26267220 */ /* 0x000fc60000400000 */
[----:B------:R-:W-:Y:S01]  /*1a90*/  FMUL R27, R35, R30 ;  /* 0x0000001e231b7220 */ /* 0x000fe20000400000 */
[----:B------:R-:W-:Y:S01]  /*1aa0*/  FMUL R30, R21, R25 ;  /* 0x00000019151e7220 */ /* 0x000fe20000400000 */
[----:B------:R-:W-:-:S03]  /*1ab0*/  FMUL R21, R20, R29 ;  /* 0x0000001d14157220 */ /* 0x000fc60000400000 */
[----:B------:R-:W-:Y:S01]  /*1ac0*/  FFMA R30, R27, R28, R30 ;  /* 0x0000001c1b1e7223 */ /* 0x000fe2000000001e */
[----:B------:R-:W-:Y:S01]  /*1ad0*/  BAR.SYNC.DEFER_BLOCKING 0x0 ;  /* 0x0000000000007b1d */ /* 0x000fe20000010000 */
[----:B------:R-:W-:-:S05]  /*1ae0*/  FFMA R21, R38, R41, R21 ;  /* 0x0000002926157223 */ /* 0x000fca0000000015 */
[----:B------:R-:W-:-:S04]  /*1af0*/  F2FP.BF16.F32.PACK_AB R21, R30, R21 ;  /* 0x000000151e15723e */ /* 0x000fc800000010ff */
[----:B------:R-:W-:Y:S01]  /*1b00*/  PRMT R30, R21, 0x7632, R30 ;  /* 0x00007632151e7816 */ /* 0x000fe2000000001e */
[----:B------:R0:W-:Y:S04]  /*1b10*/  STS.U16 [R32], R21 ;  /* 0x0000001520007388 */ /* 0x0001e80000000400 */
[----:B------:R1:W-:Y:S01]  /*1b20*/  STS.U16 [R32+0x200], R30 ;  /* 0x0002001e20007388 */ /* 0x0003e20000000400 */
[----:B------:R-:W-:Y:S01]  /*1b30*/  BAR.SYNC.DEFER_BLOCKING 0x0 ;  /* 0x0000000000007b1d */ /* 0x000fe20000010000 */
[----:B------:R-:W-:Y:S01]  /*1b40*/  IMAD.U32 R43, R43, 0x10000, RZ ;  /* 0x000100002b2b7824 */ /* 0x000fe200078e00ff */
[----:B------:R-:W-:Y:S01]  /*1b50*/  SHF.L.U32 R37, R42, 0x10, RZ ;  /* 0x000000102a257819 */ /* 0x000fe200000006ff */
[----:B------:R-:W-:-:S05]  /*1b60*/  IMAD.U32 R31, R36, 0x10000, RZ ;  /* 0x00010000241f7824 */ /* 0x000fca00078e00ff */
[----:B0-----:R-:W0:Y:S01]  /*1b70*/  LDC.64 R20, c[0x0][0x3a8] ;  /* 0x0000ea00ff147b82 */ /* 0x001e220000000a00 */
[----:B------:R-:W-:Y:S02]  /*1b80*/  IMAD.U32 R39, R39, 0x10000, RZ ;  /* 0x0001000027277824 */ /* 0x000fe400078e00ff */
[----:B------:R-:W-:Y:S01]  /*1b90*/  FMUL R43, R0, R43 ;  /* 0x0000002b002b7220 */ /* 0x000fe20000400000 */
[----:B------:R-:W2:Y:S01]  /*1ba0*/  LDS R27, [R33] ;  /* 0x00000000211b7984 */ /* 0x000ea20000000800 */
[----:B------:R-:W-:Y:S02]  /*1bb0*/  IMAD.U32 R26, R26, 0x10000, RZ ;  /* 0x000100001a1a7824 */ /* 0x000fe400078e00ff */
[----:B------:R-:W-:Y:S01]  /*1bc0*/  FMUL R35, R0, R31 ;  /* 0x0000001f00237220 */ /* 0x000fe20000400000 */
[----:B------:R-:W-:Y:S01]  /*1bd0*/  IMAD.U32 R24, R24, 0x10000, RZ ;  /* 0x0001000018187824 */ /* 0x000fe200078e00ff */
[----:B------:R-:W-:Y:S01]  /*1be0*/  SHF.L.U32 R23, R23, 0x10, RZ ;  /* 0x0000001017177819 */ /* 0x000fe200000006ff */
[----:B------:R-:W-:-:S02]  /*1bf0*/  IMAD.U32 R22, R22, 0x10000, RZ ;  /* 0x0001000016167824 */ /* 0x000fc400078e00ff */
[C---:B------:R-:W-:Y:S01]  /*1c00*/  FMUL R31, R0.reuse, R37 ;  /* 0x00000025001f7220 */ /* 0x040fe20000400000 */
[----:B-1----:R-:W-:Y:S01]  /*1c10*/  FMUL R30, R0, R39 ;  /* 0x00000027001e7220 */ /* 0x002fe20000400000 */
[----:B------:R-:W-:Y:S01]  /*1c20*/  FMUL R36, R26, R43 ;  /* 0x0000002b1a247220 */ /* 0x000fe20000400000 */
[----:B------:R-:W-:Y:S01]  /*1c30*/  FMUL R26, R24, R35 ;  /* 0x00000023181a7220 */ /* 0x000fe20000400000 */
[----:B------:R-:W-:Y:S01]  /*1c40*/  FMUL R24, R22, R31 ;  /* 0x0000001f16187220 */ /* 0x000fe20000400000 */
[----:B------:R-:W-:Y:S01]  /*1c50*/  FMUL R31, R23, R30 ;  /* 0x0000001e171f7220 */ /* 0x000fe20000400000 */
[----:B------:R-:W-:Y:S02]  /*1c60*/  IADD.64 R22, R2, R18 ;  /* 0x0000001202167235 */ /* 0x000fe400078e0200 */
[----:B------:R-:W-:-:S04]  /*1c70*/  FMUL R29, R26, R29 ;  /* 0x0000001d1a1d7220 */ /* 0x000fc80000400000 */
[----:B------:R-:W-:Y:S01]  /*1c80*/  FFMA R24, R24, R41, R29 ;  /* 0x0000002918187223 */ /* 0x000fe2000000001d */
[----:B------:R-:W-:-:S05]  /*1c90*/  IADD3 R29, PT, PT, R22, 0x200, RZ ;  /* 0x00000200161d7810 */ /* 0x000fca0007ffe0ff */
[----:B0-----:R-:W-:-:S04]  /*1ca0*/  IMAD.WIDE R22, R29, 0x2, R20 ;  /* 0x000000021d167825 */ /* 0x001fc800078e0214 */
[----:B------:R-:W-:-:S04]  /*1cb0*/  FMUL R36, R36, R25 ;  /* 0x0000001924247220 */ /* 0x000fc80000400000 */
[----:B------:R-:W-:Y:S01]  /*1cc0*/  FFMA R31, R31, R28, R36 ;  /* 0x0000001c1f1f7223 */ /* 0x000fe20000000024 */
[----:B--2---:R-:W-:Y:S04]  /*1cd0*/  @!P0 STG.E desc[UR10][R22.64], R27 ;  /* 0x0000001b16008986 */ /* 0x004fe8000c10190a */
[----:B------:R-:W-:Y:S01]  /*1ce0*/  F2FP.BF16.F32.PACK_AB R24, R31, R24 ;  /* 0x000000181f18723e */ /* 0x000fe200000010ff */
[----:B------:R-:W-:Y:S03]  /*1cf0*/  BAR.SYNC.DEFER_BLOCKING 0x0 ;  /* 0x0000000000007b1d */ /* 0x000fe60000010000 */
[----:B------:R-:W-:-:S03]  /*1d00*/  PRMT R21, R24, 0x7632, R21 ;  /* 0x0000763218157816 */ /* 0x000fc60000000015 */
[----:B------:R-:W-:Y:S04]  /*1d10*/  STS.U16 [R32], R24 ;  /* 0x0000001820007388 */ /* 0x000fe80000000400 */
[----:B------:R0:W-:Y:S01]  /*1d20*/  STS.U16 [R32+0x200], R21 ;  /* 0x0002001520007388 */ /* 0x0001e20000000400 */
[----:B------:R-:W-:Y:S08]  /*1d30*/  BAR.SYNC.DEFER_BLOCKING 0x0 ;  /* 0x0000000000007b1d */ /* 0x000ff00000010000 */
[----:B0-----:R-:W0:Y:S01]  /*1d40*/  LDC.64 R20, c[0x0][0x3b0] ;  /* 0x0000ec00ff147b82 */ /* 0x001e220000000a00 */
[----:B------:R-:W1:Y:S01]  /*1d50*/  LDS R25, [R33] ;  /* 0x0000000021197984 */ /* 0x000e620000000800 */
[----:B------:R-:W-:-:S06]  /*1d60*/  IADD.64 R18, R18, 0x200 ;  /* 0x0000020012127835 */ /* 0x000fcc00078e0200 */
[----:B------:R-:W-:Y:S02]  /*1d70*/  ISETP.GE.U64.AND P1, PT, R18, 0x1200, PT ;  /* 0x000012001200780c */ /* 0x000fe40003f36070 */
[----:B0-----:R-:W-:-:S05]  /*1d80*/  IMAD.WIDE R20, R29, 0x2, R20 ;  /* 0x000000021d147825 */ /* 0x001fca00078e0214 */
[----:B-1----:R1:W-:Y:S07]  /*1d90*/  @!P0 STG.E desc[UR10][R20.64], R25 ;  /* 0x0000001914008986 */ /* 0x0023ee000c10190a */
[----:B------:R-:W-:Y:S05]  /*1da0*/  @!P1 BRA `(.L_x_2) ;  /* 0xfffffff400b09947 */ /* 0x000fea000383ffff */
[----:B------:R-:W-:Y:S05]  /*1db0*/  EXIT ;  /* 0x000000000000794d */ /* 0x000fea0003800000 */
.L_x_3:
[----:B------:R-:W-:-:S00]  /*1dc0*/  BRA `(.L_x_3) ;  /* 0xfffffffc00fc7947 */ /* 0x000fc0000383ffff */
[----:B------:R-:W-:-:S00]  /*1dd0*/  NOP ;  /* 0x0000000000007918 */ /* 0x000fc00000000000 */
        /* <DEDUP_REMOVED lines=10> */
.L_x_4:


//--------------------- .nv.global.init           --------------------------
	.section	.nv.global.init,"aw",@progbits
.nv.global.init:
	.type		_$_str,@object
	.size		_$_str,(.L_0 - _$_str)
_$_str:
        /*0000*/ 	.byte	0x5f, 0x5f, 0x43, 0x55, 0x44, 0x41, 0x5f, 0x46, 0x54, 0x5a, 0x00
.L_0:


//--------------------- .nv.shared.triton_red_fused__to_copy_mean_pow_3 --------------------------
	.section	.nv.shared.triton_red_fused__to_copy_mean_pow_3,"aw",@nobits
	.sectionflags	@""
	.align	16
	.zero		1024


//--------------------- .nv.shared.reserved.0     --------------------------
	.section	.nv.shared.reserved.0,"aw",@nobits
	.weak		__nv_reservedSMEM_offset_0_alias
	.size		__nv_reservedSMEM_offset_0_alias, 0, 64
	.other		__nv_reservedSMEM_offset_0_alias,@"STO_CUDA_RESERVED_SHARED STV_DEFAULT"
__nv_reservedSMEM_offset_0_alias:
	.zero		0
	.zero		64


//--------------------- .nv.constant0.triton_red_fused__to_copy_mean_pow_3 --------------------------
	.section	.nv.constant0.triton_red_fused__to_copy_mean_pow_3,"a",@progbits
	.sectionflags	@""
	.align	4
.nv.constant0.triton_red_fused__to_copy_mean_pow_3:
	.zero		968


//--------------------- SYMBOLS --------------------------

	.type		.nv.reservedSmem.offset0,@object
	.size		.nv.reservedSmem.offset0,0x4
	.type		.nv.reservedSmem.cap,@object
	.size		.nv.reservedSmem.cap,0x4
